// auto-generated by cutlass_sweep.conv — config: {"arch": "sm_90", "cluster_m": 2, "cluster_n": 1, "conv_kind": "fprop", "dtype": "fp16", "ndim": 2, "tile_k": 64, "tile_m": 64, "tile_n": 64}
#include "cutlass/cutlass.h"
#include "cute/tensor.hpp"
#include "cutlass/kernel_hardware_info.hpp"
#include "cutlass/conv/convolution.h"
#include "cutlass/conv/dispatch_policy.hpp"
#include "cutlass/conv/collective/collective_builder.hpp"
#include "cutlass/conv/kernel/conv_universal.hpp"
#include "cutlass/conv/device/conv_universal_adapter.hpp"
#include "cutlass/epilogue/collective/collective_builder.hpp"

using namespace cute;
using Elem = cutlass::half_t;
using Acc  = float;
using LayoutAB = cutlass::layout::TensorNHWC;
using LayoutC  = cutlass::layout::TensorNHWC;
constexpr auto ConvOp = cutlass::conv::Operator::kFprop;
using TileShape    = Shape<_64, _64, Shape<_64>>;
using ClusterShape = Shape<_2, _1, _1>;

using CollectiveEpilogue = typename cutlass::epilogue::collective::CollectiveBuilder<
    cutlass::arch::Sm90, cutlass::arch::OpClassTensorOp,
    TileShape, ClusterShape,
    cutlass::epilogue::collective::EpilogueTileAuto,
    Acc, Acc,
    Elem, LayoutC, 128 / cutlass::sizeof_bits<Elem>::value,
    Elem, LayoutC, 128 / cutlass::sizeof_bits<Elem>::value,
    cutlass::epilogue::collective::EpilogueScheduleAuto
  >::CollectiveOp;

using CollectiveMainloop = typename cutlass::conv::collective::CollectiveBuilder<
    cutlass::arch::Sm90, cutlass::arch::OpClassTensorOp, ConvOp,
    Elem, LayoutAB, 128 / cutlass::sizeof_bits<Elem>::value,
    Elem, LayoutAB, 128 / cutlass::sizeof_bits<Elem>::value,
    Acc,
    TileShape, ClusterShape,
    cutlass::conv::collective::StageCountAutoCarveout<
        static_cast<int>(sizeof(typename CollectiveEpilogue::SharedStorage))>,
    cutlass::conv::collective::KernelScheduleAuto
  >::CollectiveOp;

using ProblemShape = cutlass::conv::ConvProblemShape<
    ConvOp, CollectiveMainloop::DispatchPolicy::NumSpatialDimensions>;
using ConvKernel = cutlass::conv::kernel::ConvUniversal<
    ProblemShape, CollectiveMainloop, CollectiveEpilogue>;
using Conv = cutlass::conv::device::ConvUniversalAdapter<ConvKernel>;

auto* _anchor = &cutlass::device_kernel<ConvKernel>;


// ===== COMPILED SASS (sm_90a) =====

	.target	sm_90a

	.elftype	@"ET_EXEC"


//--------------------- .note.nv.tkinfo           --------------------------
	.section	.note.nv.tkinfo,"",@"SHT_NOTE"
	.sectionflags	@"SHF_NOTE_NV_TKINFO"
	.tkinfo
        /*0018*/ 	.word	0x00000002
        /*0030*/ 	.string	""
        /*0030*/ 	.string	"ptxas"
        /*0030*/ 	.string	"Cuda compilation tools, release 13.0, V13.0.88"
        /*0030*/ 	.string	"Build cuda_13.0.r13.0/compiler.36424714_0"
        /*0030*/ 	.string	"-arch sm_90a -m 64 "



//--------------------- .note.nv.cuinfo           --------------------------
	.section	.note.nv.cuinfo,"",@"SHT_NOTE"
	.sectionflags	@"SHF_NOTE_NV_CUINFO"
        /*0018*/ 	.short	0x0002
        /*001a*/ 	.short	0x005a
        /*001c*/ 	.short	0x0082
	.zero		2


//--------------------- .nv.info                  --------------------------
	.section	.nv.info,"",@"SHT_CUDA_INFO"
	.align	4


	//----- nvinfo : EIATTR_REGCOUNT
	.align		4
        /*0000*/ 	.byte	0x04, 0x2f
        /*0002*/ 	.short	(.L_12 - .L_11)
	.align		4
.L_11:
        /*0004*/ 	.word	index@(_ZN7cutlass13device_kernelINS_4conv6kernel13ConvUniversalINS1_16ConvProblemShapeILNS1_8OperatorE0ELi2EEENS1_10collective14CollectiveConvINS1_46MainloopSm90TmaGmmaWarpSpecializedImplicitGemmILS5_0ELi14ELi2EN4cute5tupleIJNSA_1CILi2EEENSC_ILi1EEESE_EEENS1_36KernelImplicitTmaWarpSpecializedSm90ELi1EEENSB_IJNSC_ILi64EEESI_NSB_IJSI_EEEEEENS_6half_tESL_NSA_8TiledMMAINSA_8MMA_AtomIJNSA_4SM904GMMA25MMA_64x64x16_F32F16F16_SSILNSP_5MajorE0ELSR_0ELNSP_7ScaleInE1ELSS_1EEEEEENSA_6LayoutINSB_IJSE_SE_SE_EEENSB_IJNSC_ILi0EEESX_SX_EEEEENSB_IJNSA_10UnderscoreES10_S10_EEEEENS7_6detail26Sm90ImplicitGemmTileTraitsINSA_20SM90_TMA_LOAD_IM2COLENSA_14ComposedLayoutINSA_7SwizzleILi3ELi4ELi3EEENSA_18smem_ptr_flag_bitsILi16EEENSV_INSB_IJNSB_IJNSC_ILi8EEES1B_EEENSB_IJSI_SE_EEENSB_IJSE_NSC_ILi14EEEEEEEEENSB_IJNSB_IJSI_NSC_ILi512EEEEEENSB_IJSE_SX_EEENSB_IJSX_NSC_ILi4096EEEEEEEEEEEEEvEENS14_INSA_23SM90_TMA_LOAD_MULTICASTES1O_vEEEENS_8epilogue10collective6detail29Sm90TmaWarpSpecializedAdapterINS1U_15DefaultEpilogueISL_NSB_IJNSB_IJlllEEESE_SX_EEES1Z_NS1T_6thread17LinearCombinationISL_Li1EffLNS20_9ScaleType4KindE0ELNS_15FloatRoundStyleE2ESL_EENS_4gemm15EpilogueDefaultEEEEEvvEEEEvNT_6ParamsE)
        /*0008*/ 	.word	0x0000003a


	//----- nvinfo : EIATTR_FRAME_SIZE
	.align		4
.L_12:
        /*000c*/ 	.byte	0x04, 0x11
        /*000e*/ 	.short	(.L_14 - .L_13)
	.align		4
.L_13:
        /*0010*/ 	.word	index@(_ZN7cutlass13device_kernelINS_4conv6kernel13ConvUniversalINS1_16ConvProblemShapeILNS1_8OperatorE0ELi2EEENS1_10collective14CollectiveConvINS1_46MainloopSm90TmaGmmaWarpSpecializedImplicitGemmILS5_0ELi14ELi2EN4cute5tupleIJNSA_1CILi2EEENSC_ILi1EEESE_EEENS1_36KernelImplicitTmaWarpSpecializedSm90ELi1EEENSB_IJNSC_ILi64EEESI_NSB_IJSI_EEEEEENS_6half_tESL_NSA_8TiledMMAINSA_8MMA_AtomIJNSA_4SM904GMMA25MMA_64x64x16_F32F16F16_SSILNSP_5MajorE0ELSR_0ELNSP_7ScaleInE1ELSS_1EEEEEENSA_6LayoutINSB_IJSE_SE_SE_EEENSB_IJNSC_ILi0EEESX_SX_EEEEENSB_IJNSA_10UnderscoreES10_S10_EEEEENS7_6detail26Sm90ImplicitGemmTileTraitsINSA_20SM90_TMA_LOAD_IM2COLENSA_14ComposedLayoutINSA_7SwizzleILi3ELi4ELi3EEENSA_18smem_ptr_flag_bitsILi16EEENSV_INSB_IJNSB_IJNSC_ILi8EEES1B_EEENSB_IJSI_SE_EEENSB_IJSE_NSC_ILi14EEEEEEEEENSB_IJNSB_IJSI_NSC_ILi512EEEEEENSB_IJSE_SX_EEENSB_IJSX_NSC_ILi4096EEEEEEEEEEEEEvEENS14_INSA_23SM90_TMA_LOAD_MULTICASTES1O_vEEEENS_8epilogue10collective6detail29Sm90TmaWarpSpecializedAdapterINS1U_15DefaultEpilogueISL_NSB_IJNSB_IJlllEEESE_SX_EEES1Z_NS1T_6thread17LinearCombinationISL_Li1EffLNS20_9ScaleType4KindE0ELNS_15FloatRoundStyleE2ESL_EENS_4gemm15EpilogueDefaultEEEEEvvEEEEvNT_6ParamsE)
        /*0014*/ 	.word	0x00000000


	//----- nvinfo : EIATTR_MIN_STACK_SIZE
	.align		4
.L_14:
        /*0018*/ 	.byte	0x04, 0x12
        /*001a*/ 	.short	(.L_16 - .L_15)
	.align		4
.L_15:
        /*001c*/ 	.word	index@(_ZN7cutlass13device_kernelINS_4conv6kernel13ConvUniversalINS1_16ConvProblemShapeILNS1_8OperatorE0ELi2EEENS1_10collective14CollectiveConvINS1_46MainloopSm90TmaGmmaWarpSpecializedImplicitGemmILS5_0ELi14ELi2EN4cute5tupleIJNSA_1CILi2EEENSC_ILi1EEESE_EEENS1_36KernelImplicitTmaWarpSpecializedSm90ELi1EEENSB_IJNSC_ILi64EEESI_NSB_IJSI_EEEEEENS_6half_tESL_NSA_8TiledMMAINSA_8MMA_AtomIJNSA_4SM904GMMA25MMA_64x64x16_F32F16F16_SSILNSP_5MajorE0ELSR_0ELNSP_7ScaleInE1ELSS_1EEEEEENSA_6LayoutINSB_IJSE_SE_SE_EEENSB_IJNSC_ILi0EEESX_SX_EEEEENSB_IJNSA_10UnderscoreES10_S10_EEEEENS7_6detail26Sm90ImplicitGemmTileTraitsINSA_20SM90_TMA_LOAD_IM2COLENSA_14ComposedLayoutINSA_7SwizzleILi3ELi4ELi3EEENSA_18smem_ptr_flag_bitsILi16EEENSV_INSB_IJNSB_IJNSC_ILi8EEES1B_EEENSB_IJSI_SE_EEENSB_IJSE_NSC_ILi14EEEEEEEEENSB_IJNSB_IJSI_NSC_ILi512EEEEEENSB_IJSE_SX_EEENSB_IJSX_NSC_ILi4096EEEEEEEEEEEEEvEENS14_INSA_23SM90_TMA_LOAD_MULTICASTES1O_vEEEENS_8epilogue10collective6detail29Sm90TmaWarpSpecializedAdapterINS1U_15DefaultEpilogueISL_NSB_IJNSB_IJlllEEESE_SX_EEES1Z_NS1T_6thread17LinearCombinationISL_Li1EffLNS20_9ScaleType4KindE0ELNS_15FloatRoundStyleE2ESL_EENS_4gemm15EpilogueDefaultEEEEEvvEEEEvNT_6ParamsE)
        /*0020*/ 	.word	0x00000000
.L_16:


//--------------------- .nv.compat                --------------------------
	.section	.nv.compat,"",@"SHT_CUDA_COMPAT_INFO"
	.align	4
        /*0000*/ 	.byte	0x02, 0x09, 0x01, 0x00, 0x02, 0x02, 0x04, 0x00, 0x02, 0x05, 0x05, 0x00, 0x03, 0x07, 0x01, 0x01
        /*0010*/ 	.byte	0x02, 0x03, 0x01, 0x00, 0x02, 0x06, 0x01, 0x00, 0x04, 0x0b, 0x08, 0x00, 0x00, 0x00, 0x00, 0x00
        /*0020*/ 	.byte	0x00, 0x00, 0x00, 0x00


//--------------------- .nv.info._ZN7cutlass13device_kernelINS_4conv6kernel13ConvUniversalINS1_16ConvProblemShapeILNS1_8OperatorE0ELi2EEENS1_10collective14CollectiveConvINS1_46MainloopSm90TmaGmmaWarpSpecializedImplicitGemmILS5_0ELi14ELi2EN4cute5tupleIJNSA_1CILi2EEENSC_ILi1EEESE_EEENS1_36KernelImplicitTmaWarpSpecializedSm90ELi1EEENSB_IJNSC_ILi64EEESI_NSB_IJSI_EEEEEENS_6half_tESL_NSA_8TiledMMAINSA_8MMA_AtomIJNSA_4SM904GMMA25MMA_64x64x16_F32F16F16_SSILNSP_5MajorE0ELSR_0ELNSP_7ScaleInE1ELSS_1EEEEEENSA_6LayoutINSB_IJSE_SE_SE_EEENSB_IJNSC_ILi0EEESX_SX_EEEEENSB_IJNSA_10UnderscoreES10_S10_EEEEENS7_6detail26Sm90ImplicitGemmTileTraitsINSA_20SM90_TMA_LOAD_IM2COLENSA_14ComposedLayoutINSA_7SwizzleILi3ELi4ELi3EEENSA_18smem_ptr_flag_bitsILi16EEENSV_INSB_IJNSB_IJNSC_ILi8EEES1B_EEENSB_IJSI_SE_EEENSB_IJSE_NSC_ILi14EEEEEEEEENSB_IJNSB_IJSI_NSC_ILi512EEEEEENSB_IJSE_SX_EEENSB_IJSX_NSC_ILi4096EEEEEEEEEEEEEvEENS14_INSA_23SM90_TMA_LOAD_MULTICASTES1O_vEEEENS_8epilogue10collective6detail29Sm90TmaWarpSpecializedAdapterINS1U_15DefaultEpilogueISL_NSB_IJNSB_IJlllEEESE_SX_EEES1Z_NS1T_6thread17LinearCombinationISL_Li1EffLNS20_9ScaleType4KindE0ELNS_15FloatRoundStyleE2ESL_EENS_4gemm15EpilogueDefaultEEEEEvvEEEEvNT_6ParamsE --------------------------
	.section	.nv.info._ZN7cutlass13device_kernelINS_4conv6kernel13ConvUniversalINS1_16ConvProblemShapeILNS1_8OperatorE0ELi2EEENS1_10collective14CollectiveConvINS1_46MainloopSm90TmaGmmaWarpSpecializedImplicitGemmILS5_0ELi14ELi2EN4cute5tupleIJNSA_1CILi2EEENSC_ILi1EEESE_EEENS1_36KernelImplicitTmaWarpSpecializedSm90ELi1EEENSB_IJNSC_ILi64EEESI_NSB_IJSI_EEEEEENS_6half_tESL_NSA_8TiledMMAINSA_8MMA_AtomIJNSA_4SM904GMMA25MMA_64x64x16_F32F16F16_SSILNSP_5MajorE0ELSR_0ELNSP_7ScaleInE1ELSS_1EEEEEENSA_6LayoutINSB_IJSE_SE_SE_EEENSB_IJNSC_ILi0EEESX_SX_EEEEENSB_IJNSA_10UnderscoreES10_S10_EEEEENS7_6detail26Sm90ImplicitGemmTileTraitsINSA_20SM90_TMA_LOAD_IM2COLENSA_14ComposedLayoutINSA_7SwizzleILi3ELi4ELi3EEENSA_18smem_ptr_flag_bitsILi16EEENSV_INSB_IJNSB_IJNSC_ILi8EEES1B_EEENSB_IJSI_SE_EEENSB_IJSE_NSC_ILi14EEEEEEEEENSB_IJNSB_IJSI_NSC_ILi512EEEEEENSB_IJSE_SX_EEENSB_IJSX_NSC_ILi4096EEEEEEEEEEEEEvEENS14_INSA_23SM90_TMA_LOAD_MULTICASTES1O_vEEEENS_8epilogue10collective6detail29Sm90TmaWarpSpecializedAdapterINS1U_15DefaultEpilogueISL_NSB_IJNSB_IJlllEEESE_SX_EEES1Z_NS1T_6thread17LinearCombinationISL_Li1EffLNS20_9ScaleType4KindE0ELNS_15FloatRoundStyleE2ESL_EENS_4gemm15EpilogueDefaultEEEEEvvEEEEvNT_6ParamsE,"",@"SHT_CUDA_INFO"
	.sectionflags	@""
	.align	4


	//----- nvinfo : EIATTR_CUDA_API_VERSION
	.align		4
        /*0000*/ 	.byte	0x04, 0x37
        /*0002*/ 	.short	(.L_18 - .L_17)
.L_17:
        /*0004*/ 	.word	0x00000082


	//----- nvinfo : EIATTR_KPARAM_INFO
	.align		4
.L_18:
        /*0008*/ 	.byte	0x04, 0x17
        /*000a*/ 	.short	(.L_20 - .L_19)
.L_19:
        /*000c*/ 	.word	0x00000000
        /*0010*/ 	.short	0x0000
        /*0012*/ 	.short	0x0070
        /*0014*/ 	.byte	0x00, 0xf0, 0x01, 0x0e


	//----- nvinfo : EIATTR_SPARSE_MMA_MASK
	.align		4
.L_20:
        /*0018*/ 	.byte	0x03, 0x50
        /*001a*/ 	.short	0x0000


	//----- nvinfo : EIATTR_MAXREG_COUNT
	.align		4
        /*001c*/ 	.byte	0x03, 0x1b
        /*001e*/ 	.short	0x00ff


	//----- nvinfo : EIATTR_NUM_BARRIERS
	.align		4
        /*0020*/ 	.byte	0x02, 0x4c
        /*0022*/ 	.byte	0x01
	.zero		1


	//----- nvinfo : EIATTR_MERCURY_ISA_VERSION
	.align		4
        /*0024*/ 	.byte	0x03, 0x5f
        /*0026*/ 	.short	0x0101


	//----- nvinfo : EIATTR_COOP_GROUP_MASK_REGIDS
	.align		4
        /*0028*/ 	.byte	0x04, 0x29
        /*002a*/ 	.short	(.L_22 - .L_21)


	//   ....[0]....
.L_21:
        /*002c*/ 	.word	0xffffffff


	//   ....[1]....
        /*0030*/ 	.word	0xffffffff


	//   ....[2]....
        /*0034*/ 	.word	0xffffffff


	//   ....[3]....
        /*0038*/ 	.word	0xffffffff


	//----- nvinfo : EIATTR_COOP_GROUP_INSTR_OFFSETS
	.align		4
.L_22:
        /*003c*/ 	.byte	0x04, 0x28
        /*003e*/ 	.short	(.L_24 - .L_23)


	//   ....[0]....
.L_23:
        /*0040*/ 	.word	0x00000070


	//   ....[1]....
        /*0044*/ 	.word	0x00000080


	//   ....[2]....
        /*0048*/ 	.word	0x00000140


	//   ....[3]....
        /*004c*/ 	.word	0x00000810


	//----- nvinfo : EIATTR_MBARRIER_INSTR_OFFSETS
	.align		4
.L_24:
        /*0050*/ 	.byte	0x04, 0x39
        /*0052*/ 	.short	(.L_26 - .L_25)


	//   ....[0]....
.L_25:
        /*0054*/ 	.word	0x00000310
        /*0058*/ 	.word	0x000000ff
        /*005c*/ 	.word	0x00038000
        /*0060*/ 	.short	0x0100
        /*0062*/ 	.byte	0x08
	.zero		1


	//   ....[1]....
        /*0064*/ 	.word	0x00000320
        /*0068*/ 	.word	0x000000ff
        /*006c*/ 	.word	0x00038070
        /*0070*/ 	.short	0x0100
        /*0072*/ 	.byte	0x08
	.zero		1


	//   ....[2]....
        /*0074*/ 	.word	0x00000330
        /*0078*/ 	.word	0x000000ff
        /*007c*/ 	.word	0x00038008
        /*0080*/ 	.short	0x0100
        /*0082*/ 	.byte	0x08
	.zero		1


	//   ....[3]....
        /*0084*/ 	.word	0x00000340
        /*0088*/ 	.word	0x000000ff
        /*008c*/ 	.word	0x00038078
        /*0090*/ 	.short	0x0100
        /*0092*/ 	.byte	0x08
	.zero		1


	//   ....[4]....
        /*0094*/ 	.word	0x00000350
        /*0098*/ 	.word	0x000000ff
        /*009c*/ 	.word	0x00038010
        /*00a0*/ 	.short	0x0100
        /*00a2*/ 	.byte	0x08
	.zero		1


	//   ....[5]....
        /*00a4*/ 	.word	0x00000360
        /*00a8*/ 	.word	0x000000ff
        /*00ac*/ 	.word	0x00038080
        /*00b0*/ 	.short	0x0100
        /*00b2*/ 	.byte	0x08
	.zero		1


	//   ....[6]....
        /*00b4*/ 	.word	0x00000370
        /*00b8*/ 	.word	0x000000ff
        /*00bc*/ 	.word	0x00038018
        /*00c0*/ 	.short	0x0100
        /*00c2*/ 	.byte	0x08
	.zero		1


	//   ....[7]....
        /*00c4*/ 	.word	0x00000380
        /*00c8*/ 	.word	0x000000ff
        /*00cc*/ 	.word	0x00038088
        /*00d0*/ 	.short	0x0100
        /*00d2*/ 	.byte	0x08
	.zero		1


	//   ....[8]....
        /*00d4*/ 	.word	0x00000390
        /*00d8*/ 	.word	0x000000ff
        /*00dc*/ 	.word	0x00038020
        /*00e0*/ 	.short	0x0100
        /*00e2*/ 	.byte	0x08
	.zero		1


	//   ....[9]....
        /*00e4*/ 	.word	0x000003a0
        /*00e8*/ 	.word	0x000000ff
        /*00ec*/ 	.word	0x00038090
        /*00f0*/ 	.short	0x0100
        /*00f2*/ 	.byte	0x08
	.zero		1


	//   ....[10]....
        /*00f4*/ 	.word	0x000003b0
        /*00f8*/ 	.word	0x000000ff
        /*00fc*/ 	.word	0x00038028
        /*0100*/ 	.short	0x0100
        /*0102*/ 	.byte	0x08
	.zero		1


	//   ....[11]....
        /*0104*/ 	.word	0x000003c0
        /*0108*/ 	.word	0x000000ff
        /*010c*/ 	.word	0x00038098
        /*0110*/ 	.short	0x0100
        /*0112*/ 	.byte	0x08
	.zero		1


	//   ....[12]....
        /*0114*/ 	.word	0x000003d0
        /*0118*/ 	.word	0x000000ff
        /*011c*/ 	.word	0x00038030
        /*0120*/ 	.short	0x0100
        /*0122*/ 	.byte	0x08
	.zero		1


	//   ....[13]....
        /*0124*/ 	.word	0x000003e0
        /*0128*/ 	.word	0x000000ff
        /*012c*/ 	.word	0x000380a0
        /*0130*/ 	.short	0x0100
        /*0132*/ 	.byte	0x08
	.zero		1


	//   ....[14]....
        /*0134*/ 	.word	0x000003f0
        /*0138*/ 	.word	0x000000ff
        /*013c*/ 	.word	0x00038038
        /*0140*/ 	.short	0x0100
        /*0142*/ 	.byte	0x08
	.zero		1


	//   ....[15]....
        /*0144*/ 	.word	0x00000400
        /*0148*/ 	.word	0x000000ff
        /*014c*/ 	.word	0x000380a8
        /*0150*/ 	.short	0x0100
        /*0152*/ 	.byte	0x08
	.zero		1


	//   ....[16]....
        /*0154*/ 	.word	0x00000410
        /*0158*/ 	.word	0x000000ff
        /*015c*/ 	.word	0x00038040
        /*0160*/ 	.short	0x0100
        /*0162*/ 	.byte	0x08
	.zero		1


	//   ....[17]....
        /*0164*/ 	.word	0x00000420
        /*0168*/ 	.word	0x000000ff
        /*016c*/ 	.word	0x000380b0
        /*0170*/ 	.short	0x0100
        /*0172*/ 	.byte	0x08
	.zero		1


	//   ....[18]....
        /*0174*/ 	.word	0x00000430
        /*0178*/ 	.word	0x000000ff
        /*017c*/ 	.word	0x00038048
        /*0180*/ 	.short	0x0100
        /*0182*/ 	.byte	0x08
	.zero		1


	//   ....[19]....
        /*0184*/ 	.word	0x00000440
        /*0188*/ 	.word	0x000000ff
        /*018c*/ 	.word	0x000380b8
        /*0190*/ 	.short	0x0100
        /*0192*/ 	.byte	0x08
	.zero		1


	//   ....[20]....
        /*0194*/ 	.word	0x00000450
        /*0198*/ 	.word	0x000000ff
        /*019c*/ 	.word	0x00038050
        /*01a0*/ 	.short	0x0100
        /*01a2*/ 	.byte	0x08
	.zero		1


	//   ....[21]....
        /*01a4*/ 	.word	0x00000460
        /*01a8*/ 	.word	0x000000ff
        /*01ac*/ 	.word	0x000380c0
        /*01b0*/ 	.short	0x0100
        /*01b2*/ 	.byte	0x08
	.zero		1


	//   ....[22]....
        /*01b4*/ 	.word	0x00000470
        /*01b8*/ 	.word	0x000000ff
        /*01bc*/ 	.word	0x00038058
        /*01c0*/ 	.short	0x0100
        /*01c2*/ 	.byte	0x08
	.zero		1


	//   ....[23]....
        /*01c4*/ 	.word	0x00000480
        /*01c8*/ 	.word	0x000000ff
        /*01cc*/ 	.word	0x000380c8
        /*01d0*/ 	.short	0x0100
        /*01d2*/ 	.byte	0x08
	.zero		1


	//   ....[24]....
        /*01d4*/ 	.word	0x00000490
        /*01d8*/ 	.word	0x000000ff
        /*01dc*/ 	.word	0x00038060
        /*01e0*/ 	.short	0x0100
        /*01e2*/ 	.byte	0x08
	.zero		1


	//   ....[25]....
        /*01e4*/ 	.word	0x000004a0
        /*01e8*/ 	.word	0x000000ff
        /*01ec*/ 	.word	0x000380d0
        /*01f0*/ 	.short	0x0100
        /*01f2*/ 	.byte	0x08
	.zero		1


	//   ....[26]....
        /*01f4*/ 	.word	0x000004b0
        /*01f8*/ 	.word	0x000000ff
        /*01fc*/ 	.word	0x00038068
        /*0200*/ 	.short	0x0100
        /*0202*/ 	.byte	0x08
	.zero		1


	//   ....[27]....
        /*0204*/ 	.word	0x000004c0
        /*0208*/ 	.word	0x000000ff
        /*020c*/ 	.word	0x000380d8
        /*0210*/ 	.short	0x0100
        /*0212*/ 	.byte	0x08
	.zero		1


	//   ....[28]....
        /*0214*/ 	.word	0x00000d60
        /*0218*/ 	.word	0x00000007
        /*021c*/ 	.word	0x00038000
        /*0220*/ 	.short	0x010a
        /*0222*/ 	.byte	0x3f
	.zero		1


	//   ....[29]....
        /*0224*/ 	.word	0x00001100
        /*0228*/ 	.word	0x0000000a
        /*022c*/ 	.word	0x00038000
        /*0230*/ 	.short	0x010a
        /*0232*/ 	.byte	0x3f
	.zero		1


	//   ....[30]....
        /*0234*/ 	.word	0x00001320
        /*0238*/ 	.word	0x0000000a
        /*023c*/ 	.word	0x00000000
        /*0240*/ 	.short	0x0101
        /*0242*/ 	.byte	0x3f
	.zero		1


	//   ....[31]....
        /*0244*/ 	.word	0x00001570
        /*0248*/ 	.word	0x00000006
        /*024c*/ 	.word	0x00000000
        /*0250*/ 	.short	0x0101
        /*0252*/ 	.byte	0x3f
	.zero		1


	//   ....[32]....
        /*0254*/ 	.word	0x00003d80
        /*0258*/ 	.word	0x00000015
        /*025c*/ 	.word	0x00038070
        /*0260*/ 	.short	0x010a
        /*0262*/ 	.byte	0x3f
	.zero		1


	//   ....[33]....
        /*0264*/ 	.word	0x00004490
        /*0268*/ 	.word	0x00000002
        /*026c*/ 	.word	0x00000000
        /*0270*/ 	.short	0x010a
        /*0272*/ 	.byte	0x3f
	.zero		1


	//   ....[34]....
        /*0274*/ 	.word	0x00004540
        /*0278*/ 	.word	0x00000002
        /*027c*/ 	.word	0x00000000
        /*0280*/ 	.short	0x010a
        /*0282*/ 	.byte	0x3f
	.zero		1


	//   ....[35]....
        /*0284*/ 	.word	0x000045f0
        /*0288*/ 	.word	0x00000002
        /*028c*/ 	.word	0x00000000
        /*0290*/ 	.short	0x010a
        /*0292*/ 	.byte	0x3f
	.zero		1


	//   ....[36]....
        /*0294*/ 	.word	0x000046a0
        /*0298*/ 	.word	0x00000002
        /*029c*/ 	.word	0x00000000
        /*02a0*/ 	.short	0x010a
        /*02a2*/ 	.byte	0x3f
	.zero		1


	//   ....[37]....
        /*02a4*/ 	.word	0x00004750
        /*02a8*/ 	.word	0x00000002
        /*02ac*/ 	.word	0x00000000
        /*02b0*/ 	.short	0x010a
        /*02b2*/ 	.byte	0x3f
	.zero		1


	//   ....[38]....
        /*02b4*/ 	.word	0x00004800
        /*02b8*/ 	.word	0x00000002
        /*02bc*/ 	.word	0x00000000
        /*02c0*/ 	.short	0x010a
        /*02c2*/ 	.byte	0x3f
	.zero		1


	//   ....[39]....
        /*02c4*/ 	.word	0x000048b0
        /*02c8*/ 	.word	0x00000002
        /*02cc*/ 	.word	0x00000000
        /*02d0*/ 	.short	0x010a
        /*02d2*/ 	.byte	0x3f
	.zero		1


	//   ....[40]....
        /*02d4*/ 	.word	0x00004960
        /*02d8*/ 	.word	0x00000002
        /*02dc*/ 	.word	0x00000000
        /*02e0*/ 	.short	0x010a
        /*02e2*/ 	.byte	0x3f
	.zero		1


	//   ....[41]....
        /*02e4*/ 	.word	0x00004a10
        /*02e8*/ 	.word	0x00000002
        /*02ec*/ 	.word	0x00000000
        /*02f0*/ 	.short	0x010a
        /*02f2*/ 	.byte	0x3f
	.zero		1


	//   ....[42]....
        /*02f4*/ 	.word	0x00004ac0
        /*02f8*/ 	.word	0x00000002
        /*02fc*/ 	.word	0x00000000
        /*0300*/ 	.short	0x010a
        /*0302*/ 	.byte	0x3f
	.zero		1


	//   ....[43]....
        /*0304*/ 	.word	0x00004b70
        /*0308*/ 	.word	0x00000002
        /*030c*/ 	.word	0x00000000
        /*0310*/ 	.short	0x010a
        /*0312*/ 	.byte	0x3f
	.zero		1


	//   ....[44]....
        /*0314*/ 	.word	0x00004c20
        /*0318*/ 	.word	0x00000002
        /*031c*/ 	.word	0x00000000
        /*0320*/ 	.short	0x010a
        /*0322*/ 	.byte	0x3f
	.zero		1


	//   ....[45]....
        /*0324*/ 	.word	0x00004cd0
        /*0328*/ 	.word	0x00000002
        /*032c*/ 	.word	0x00000000
        /*0330*/ 	.short	0x010a
        /*0332*/ 	.byte	0x3f
	.zero		1


	//   ....[46]....
        /*0334*/ 	.word	0x00004d80
        /*0338*/ 	.word	0x0000000b
        /*033c*/ 	.word	0x00000000
        /*0340*/ 	.short	0x010a
        /*0342*/ 	.byte	0x3f
	.zero		1


	//----- nvinfo : EIATTR_NUM_MBARRIERS
	.align		4
.L_26:
        /*0344*/ 	.byte	0x03, 0x38
        /*0346*/ 	.short	0x001c


	//----- nvinfo : EIATTR_EXIT_INSTR_OFFSETS
	.align		4
        /*0348*/ 	.byte	0x04, 0x1c
        /*034a*/ 	.short	(.L_28 - .L_27)


	//   ....[0]....
.L_27:
        /*034c*/ 	.word	0x00000b90


	//   ....[1]....
        /*0350*/ 	.word	0x000016d0


	//   ....[2]....
        /*0354*/ 	.word	0x000030b0


	//   ....[3]....
        /*0358*/ 	.word	0x000030e0


	//   ....[4]....
        /*035c*/ 	.word	0x00003b30


	//   ....[5]....
        /*0360*/ 	.word	0x00003b60


	//   ....[6]....
        /*0364*/ 	.word	0x00003b80


	//   ....[7]....
        /*0368*/ 	.word	0x000043a0


	//   ....[8]....
        /*036c*/ 	.word	0x00004db0


	//----- nvinfo : EIATTR_MAX_THREADS
	.align		4
.L_28:
        /*0370*/ 	.byte	0x04, 0x05
        /*0372*/ 	.short	(.L_30 - .L_29)
.L_29:
        /*0374*/ 	.word	0x00000100
        /*0378*/ 	.word	0x00000001
        /*037c*/ 	.word	0x00000001


	//----- nvinfo : EIATTR_CRS_STACK_SIZE
	.align		4
.L_30:
        /*0380*/ 	.byte	0x04, 0x1e
        /*0382*/ 	.short	(.L_32 - .L_31)
.L_31:
        /*0384*/ 	.word	0x00000000


	//----- nvinfo : EIATTR_CBANK_PARAM_SIZE
	.align		4
.L_32:
        /*0388*/ 	.byte	0x03, 0x19
        /*038a*/ 	.short	0x03f0


	//----- nvinfo : EIATTR_PARAM_CBANK
	.align		4
        /*038c*/ 	.byte	0x04, 0x0a
        /*038e*/ 	.short	(.L_34 - .L_33)
	.align		4
.L_33:
        /*0390*/ 	.word	index@(.nv.constant0._ZN7cutlass13device_kernelINS_4conv6kernel13ConvUniversalINS1_16ConvProblemShapeILNS1_8OperatorE0ELi2EEENS1_10collective14CollectiveConvINS1_46MainloopSm90TmaGmmaWarpSpecializedImplicitGemmILS5_0ELi14ELi2EN4cute5tupleIJNSA_1CILi2EEENSC_ILi1EEESE_EEENS1_36KernelImplicitTmaWarpSpecializedSm90ELi1EEENSB_IJNSC_ILi64EEESI_NSB_IJSI_EEEEEENS_6half_tESL_NSA_8TiledMMAINSA_8MMA_AtomIJNSA_4SM904GMMA25MMA_64x64x16_F32F16F16_SSILNSP_5MajorE0ELSR_0ELNSP_7ScaleInE1ELSS_1EEEEEENSA_6LayoutINSB_IJSE_SE_SE_EEENSB_IJNSC_ILi0EEESX_SX_EEEEENSB_IJNSA_10UnderscoreES10_S10_EEEEENS7_6detail26Sm90ImplicitGemmTileTraitsINSA_20SM90_TMA_LOAD_IM2COLENSA_14ComposedLayoutINSA_7SwizzleILi3ELi4ELi3EEENSA_18smem_ptr_flag_bitsILi16EEENSV_INSB_IJNSB_IJNSC_ILi8EEES1B_EEENSB_IJSI_SE_EEENSB_IJSE_NSC_ILi14EEEEEEEEENSB_IJNSB_IJSI_NSC_ILi512EEEEEENSB_IJSE_SX_EEENSB_IJSX_NSC_ILi4096EEEEEEEEEEEEEvEENS14_INSA_23SM90_TMA_LOAD_MULTICASTES1O_vEEEENS_8epilogue10collective6detail29Sm90TmaWarpSpecializedAdapterINS1U_15DefaultEpilogueISL_NSB_IJNSB_IJlllEEESE_SX_EEES1Z_NS1T_6thread17LinearCombinationISL_Li1EffLNS20_9ScaleType4KindE0ELNS_15FloatRoundStyleE2ESL_EENS_4gemm15EpilogueDefaultEEEEEvvEEEEvNT_6ParamsE)
        /*0394*/ 	.short	0x0210
        /*0396*/ 	.short	0x03f0


	//----- nvinfo : EIATTR_SW_WAR
	.align		4
.L_34:
        /*0398*/ 	.byte	0x04, 0x36
        /*039a*/ 	.short	(.L_36 - .L_35)
.L_35:
        /*039c*/ 	.word	0x00000008
.L_36:


//--------------------- .nv.callgraph             --------------------------
	.section	.nv.callgraph,"",@"SHT_CUDA_CALLGRAPH"
	.align	4
	.sectionentsize	8
	.align		4
        /*0000*/ 	.word	0x00000000
	.align		4
        /*0004*/ 	.word	0xffffffff
	.align		4
        /*0008*/ 	.word	0x00000000
	.align		4
        /*000c*/ 	.word	0xfffffffe
	.align		4
        /*0010*/ 	.word	0x00000000
	.align		4
        /*0014*/ 	.word	0xfffffffd
	.align		4
        /*0018*/ 	.word	0x00000000
	.align		4
        /*001c*/ 	.word	0xfffffffc


//--------------------- .nv.constant4             --------------------------
	.section	.nv.constant4,"a",@progbits
	.align	8
	.align		8
.nv.constant4:
        /*0000*/ 	.dword	_ZN39_INTERNAL_4e40436c_4_k_cu_e23260bd_30114cuda3std3__45__cpo5beginE
	.align		8
        /*0008*/ 	.dword	_ZN39_INTERNAL_4e40436c_4_k_cu_e23260bd_30114cuda3std3__45__cpo3endE
	.align		8
        /*0010*/ 	.dword	_ZN39_INTERNAL_4e40436c_4_k_cu_e23260bd_30114cuda3std3__45__cpo6cbeginE
	.align		8
        /*0018*/ 	.dword	_ZN39_INTERNAL_4e40436c_4_k_cu_e23260bd_30114cuda3std3__45__cpo4cendE
	.align		8
        /*0020*/ 	.dword	_ZN39_INTERNAL_4e40436c_4_k_cu_e23260bd_30114cuda3std3__441_GLOBAL__N__4e40436c_4_k_cu_e23260bd_30116ignoreE
	.align		8
        /*0028*/ 	.dword	_ZN39_INTERNAL_4e40436c_4_k_cu_e23260bd_30114cuda3std3__419piecewise_constructE
	.align		8
        /*0030*/ 	.dword	_ZN39_INTERNAL_4e40436c_4_k_cu_e23260bd_30114cuda3std3__48in_placeE
	.align		8
        /*0038*/ 	.dword	_ZN39_INTERNAL_4e40436c_4_k_cu_e23260bd_30114cuda3std6ranges3__45__cpo4swapE
	.align		8
        /*0040*/ 	.dword	_ZN39_INTERNAL_4e40436c_4_k_cu_e23260bd_30114cuda3std6ranges3__45__cpo9iter_moveE
	.align		8
        /*0048*/ 	.dword	_ZN39_INTERNAL_4e40436c_4_k_cu_e23260bd_30114cute7productE
	.align		8
        /*0050*/ 	.dword	_ZN39_INTERNAL_4e40436c_4_k_cu_e23260bd_30114cute1_E


//--------------------- .text._ZN7cutlass13device_kernelINS_4conv6kernel13ConvUniversalINS1_16ConvProblemShapeILNS1_8OperatorE0ELi2EEENS1_10collective14CollectiveConvINS1_46MainloopSm90TmaGmmaWarpSpecializedImplicitGemmILS5_0ELi14ELi2EN4cute5tupleIJNSA_1CILi2EEENSC_ILi1EEESE_EEENS1_36KernelImplicitTmaWarpSpecializedSm90ELi1EEENSB_IJNSC_ILi64EEESI_NSB_IJSI_EEEEEENS_6half_tESL_NSA_8TiledMMAINSA_8MMA_AtomIJNSA_4SM904GMMA25MMA_64x64x16_F32F16F16_SSILNSP_5MajorE0ELSR_0ELNSP_7ScaleInE1ELSS_1EEEEEENSA_6LayoutINSB_IJSE_SE_SE_EEENSB_IJNSC_ILi0EEESX_SX_EEEEENSB_IJNSA_10UnderscoreES10_S10_EEEEENS7_6detail26Sm90ImplicitGemmTileTraitsINSA_20SM90_TMA_LOAD_IM2COLENSA_14ComposedLayoutINSA_7SwizzleILi3ELi4ELi3EEENSA_18smem_ptr_flag_bitsILi16EEENSV_INSB_IJNSB_IJNSC_ILi8EEES1B_EEENSB_IJSI_SE_EEENSB_IJSE_NSC_ILi14EEEEEEEEENSB_IJNSB_IJSI_NSC_ILi512EEEEEENSB_IJSE_SX_EEENSB_IJSX_NSC_ILi4096EEEEEEEEEEEEEvEENS14_INSA_23SM90_TMA_LOAD_MULTICASTES1O_vEEEENS_8epilogue10collective6detail29Sm90TmaWarpSpecializedAdapterINS1U_15DefaultEpilogueISL_NSB_IJNSB_IJlllEEESE_SX_EEES1Z_NS1T_6thread17LinearCombinationISL_Li1EffLNS20_9ScaleType4KindE0ELNS_15FloatRoundStyleE2ESL_EENS_4gemm15EpilogueDefaultEEEEEvvEEEEvNT_6ParamsE --------------------------
	.section	.text._ZN7cutlass13device_kernelINS_4conv6kernel13ConvUniversalINS1_16ConvProblemShapeILNS1_8OperatorE0ELi2EEENS1_10collective14CollectiveConvINS1_46MainloopSm90TmaGmmaWarpSpecializedImplicitGemmILS5_0ELi14ELi2EN4cute5tupleIJNSA_1CILi2EEENSC_ILi1EEESE_EEENS1_36KernelImplicitTmaWarpSpecializedSm90ELi1EEENSB_IJNSC_ILi64EEESI_NSB_IJSI_EEEEEENS_6half_tESL_NSA_8TiledMMAINSA_8MMA_AtomIJNSA_4SM904GMMA25MMA_64x64x16_F32F16F16_SSILNSP_5MajorE0ELSR_0ELNSP_7ScaleInE1ELSS_1EEEEEENSA_6LayoutINSB_IJSE_SE_SE_EEENSB_IJNSC_ILi0EEESX_SX_EEEEENSB_IJNSA_10UnderscoreES10_S10_EEEEENS7_6detail26Sm90ImplicitGemmTileTraitsINSA_20SM90_TMA_LOAD_IM2COLENSA_14ComposedLayoutINSA_7SwizzleILi3ELi4ELi3EEENSA_18smem_ptr_flag_bitsILi16EEENSV_INSB_IJNSB_IJNSC_ILi8EEES1B_EEENSB_IJSI_SE_EEENSB_IJSE_NSC_ILi14EEEEEEEEENSB_IJNSB_IJSI_NSC_ILi512EEEEEENSB_IJSE_SX_EEENSB_IJSX_NSC_ILi4096EEEEEEEEEEEEEvEENS14_INSA_23SM90_TMA_LOAD_MULTICASTES1O_vEEEENS_8epilogue10collective6detail29Sm90TmaWarpSpecializedAdapterINS1U_15DefaultEpilogueISL_NSB_IJNSB_IJlllEEESE_SX_EEES1Z_NS1T_6thread17LinearCombinationISL_Li1EffLNS20_9ScaleType4KindE0ELNS_15FloatRoundStyleE2ESL_EENS_4gemm15EpilogueDefaultEEEEEvvEEEEvNT_6ParamsE,"ax",@progbits
	.align	128
.text._ZN7cutlass13device_kernelINS_4conv6kernel13ConvUniversalINS1_16ConvProblemShapeILNS1_8OperatorE0ELi2EEENS1_10collective14CollectiveConvINS1_46MainloopSm90TmaGmmaWarpSpecializedImplicitGemmILS5_0ELi14ELi2EN4cute5tupleIJNSA_1CILi2EEENSC_ILi1EEESE_EEENS1_36KernelImplicitTmaWarpSpecializedSm90ELi1EEENSB_IJNSC_ILi64EEESI_NSB_IJSI_EEEEEENS_6half_tESL_NSA_8TiledMMAINSA_8MMA_AtomIJNSA_4SM904GMMA25MMA_64x64x16_F32F16F16_SSILNSP_5MajorE0ELSR_0ELNSP_7ScaleInE1ELSS_1EEEEEENSA_6LayoutINSB_IJSE_SE_SE_EEENSB_IJNSC_ILi0EEESX_SX_EEEEENSB_IJNSA_10UnderscoreES10_S10_EEEEENS7_6detail26Sm90ImplicitGemmTileTraitsINSA_20SM90_TMA_LOAD_IM2COLENSA_14ComposedLayoutINSA_7SwizzleILi3ELi4ELi3EEENSA_18smem_ptr_flag_bitsILi16EEENSV_INSB_IJNSB_IJNSC_ILi8EEES1B_EEENSB_IJSI_SE_EEENSB_IJSE_NSC_ILi14EEEEEEEEENSB_IJNSB_IJSI_NSC_ILi512EEEEEENSB_IJSE_SX_EEENSB_IJSX_NSC_ILi4096EEEEEEEEEEEEEvEENS14_INSA_23SM90_TMA_LOAD_MULTICASTES1O_vEEEENS_8epilogue10collective6detail29Sm90TmaWarpSpecializedAdapterINS1U_15DefaultEpilogueISL_NSB_IJNSB_IJlllEEESE_SX_EEES1Z_NS1T_6thread17LinearCombinationISL_Li1EffLNS20_9ScaleType4KindE0ELNS_15FloatRoundStyleE2ESL_EENS_4gemm15EpilogueDefaultEEEEEvvEEEEvNT_6ParamsE:
        .type           _ZN7cutlass13device_kernelINS_4conv6kernel13ConvUniversalINS1_16ConvProblemShapeILNS1_8OperatorE0ELi2EEENS1_10collective14CollectiveConvINS1_46MainloopSm90TmaGmmaWarpSpecializedImplicitGemmILS5_0ELi14ELi2EN4cute5tupleIJNSA_1CILi2EEENSC_ILi1EEESE_EEENS1_36KernelImplicitTmaWarpSpecializedSm90ELi1EEENSB_IJNSC_ILi64EEESI_NSB_IJSI_EEEEEENS_6half_tESL_NSA_8TiledMMAINSA_8MMA_AtomIJNSA_4SM904GMMA25MMA_64x64x16_F32F16F16_SSILNSP_5MajorE0ELSR_0ELNSP_7ScaleInE1ELSS_1EEEEEENSA_6LayoutINSB_IJSE_SE_SE_EEENSB_IJNSC_ILi0EEESX_SX_EEEEENSB_IJNSA_10UnderscoreES10_S10_EEEEENS7_6detail26Sm90ImplicitGemmTileTraitsINSA_20SM90_TMA_LOAD_IM2COLENSA_14ComposedLayoutINSA_7SwizzleILi3ELi4ELi3EEENSA_18smem_ptr_flag_bitsILi16EEENSV_INSB_IJNSB_IJNSC_ILi8EEES1B_EEENSB_IJSI_SE_EEENSB_IJSE_NSC_ILi14EEEEEEEEENSB_IJNSB_IJSI_NSC_ILi512EEEEEENSB_IJSE_SX_EEENSB_IJSX_NSC_ILi4096EEEEEEEEEEEEEvEENS14_INSA_23SM90_TMA_LOAD_MULTICASTES1O_vEEEENS_8epilogue10collective6detail29Sm90TmaWarpSpecializedAdapterINS1U_15DefaultEpilogueISL_NSB_IJNSB_IJlllEEESE_SX_EEES1Z_NS1T_6thread17LinearCombinationISL_Li1EffLNS20_9ScaleType4KindE0ELNS_15FloatRoundStyleE2ESL_EENS_4gemm15EpilogueDefaultEEEEEvvEEEEvNT_6ParamsE,@function
        .size           _ZN7cutlass13device_kernelINS_4conv6kernel13ConvUniversalINS1_16ConvProblemShapeILNS1_8OperatorE0ELi2EEENS1_10collective14CollectiveConvINS1_46MainloopSm90TmaGmmaWarpSpecializedImplicitGemmILS5_0ELi14ELi2EN4cute5tupleIJNSA_1CILi2EEENSC_ILi1EEESE_EEENS1_36KernelImplicitTmaWarpSpecializedSm90ELi1EEENSB_IJNSC_ILi64EEESI_NSB_IJSI_EEEEEENS_6half_tESL_NSA_8TiledMMAINSA_8MMA_AtomIJNSA_4SM904GMMA25MMA_64x64x16_F32F16F16_SSILNSP_5MajorE0ELSR_0ELNSP_7ScaleInE1ELSS_1EEEEEENSA_6LayoutINSB_IJSE_SE_SE_EEENSB_IJNSC_ILi0EEESX_SX_EEEEENSB_IJNSA_10UnderscoreES10_S10_EEEEENS7_6detail26Sm90ImplicitGemmTileTraitsINSA_20SM90_TMA_LOAD_IM2COLENSA_14ComposedLayoutINSA_7SwizzleILi3ELi4ELi3EEENSA_18smem_ptr_flag_bitsILi16EEENSV_INSB_IJNSB_IJNSC_ILi8EEES1B_EEENSB_IJSI_SE_EEENSB_IJSE_NSC_ILi14EEEEEEEEENSB_IJNSB_IJSI_NSC_ILi512EEEEEENSB_IJSE_SX_EEENSB_IJSX_NSC_ILi4096EEEEEEEEEEEEEvEENS14_INSA_23SM90_TMA_LOAD_MULTICASTES1O_vEEEENS_8epilogue10collective6detail29Sm90TmaWarpSpecializedAdapterINS1U_15DefaultEpilogueISL_NSB_IJNSB_IJlllEEESE_SX_EEES1Z_NS1T_6thread17LinearCombinationISL_Li1EffLNS20_9ScaleType4KindE0ELNS_15FloatRoundStyleE2ESL_EENS_4gemm15EpilogueDefaultEEEEEvvEEEEvNT_6ParamsE,(.L_x_112 - _ZN7cutlass13device_kernelINS_4conv6kernel13ConvUniversalINS1_16ConvProblemShapeILNS1_8OperatorE0ELi2EEENS1_10collective14CollectiveConvINS1_46MainloopSm90TmaGmmaWarpSpecializedImplicitGemmILS5_0ELi14ELi2EN4cute5tupleIJNSA_1CILi2EEENSC_ILi1EEESE_EEENS1_36KernelImplicitTmaWarpSpecializedSm90ELi1EEENSB_IJNSC_ILi64EEESI_NSB_IJSI_EEEEEENS_6half_tESL_NSA_8TiledMMAINSA_8MMA_AtomIJNSA_4SM904GMMA25MMA_64x64x16_F32F16F16_SSILNSP_5MajorE0ELSR_0ELNSP_7ScaleInE1ELSS_1EEEEEENSA_6LayoutINSB_IJSE_SE_SE_EEENSB_IJNSC_ILi0EEESX_SX_EEEEENSB_IJNSA_10UnderscoreES10_S10_EEEEENS7_6detail26Sm90ImplicitGemmTileTraitsINSA_20SM90_TMA_LOAD_IM2COLENSA_14ComposedLayoutINSA_7SwizzleILi3ELi4ELi3EEENSA_18smem_ptr_flag_bitsILi16EEENSV_INSB_IJNSB_IJNSC_ILi8EEES1B_EEENSB_IJSI_SE_EEENSB_IJSE_NSC_ILi14EEEEEEEEENSB_IJNSB_IJSI_NSC_ILi512EEEEEENSB_IJSE_SX_EEENSB_IJSX_NSC_ILi4096EEEEEEEEEEEEEvEENS14_INSA_23SM90_TMA_LOAD_MULTICASTES1O_vEEEENS_8epilogue10collective6detail29Sm90TmaWarpSpecializedAdapterINS1U_15DefaultEpilogueISL_NSB_IJNSB_IJlllEEESE_SX_EEES1Z_NS1T_6thread17LinearCombinationISL_Li1EffLNS20_9ScaleType4KindE0ELNS_15FloatRoundStyleE2ESL_EENS_4gemm15EpilogueDefaultEEEEEvvEEEEvNT_6ParamsE)
        .other          _ZN7cutlass13device_kernelINS_4conv6kernel13ConvUniversalINS1_16ConvProblemShapeILNS1_8OperatorE0ELi2EEENS1_10collective14CollectiveConvINS1_46MainloopSm90TmaGmmaWarpSpecializedImplicitGemmILS5_0ELi14ELi2EN4cute5tupleIJNSA_1CILi2EEENSC_ILi1EEESE_EEENS1_36KernelImplicitTmaWarpSpecializedSm90ELi1EEENSB_IJNSC_ILi64EEESI_NSB_IJSI_EEEEEENS_6half_tESL_NSA_8TiledMMAINSA_8MMA_AtomIJNSA_4SM904GMMA25MMA_64x64x16_F32F16F16_SSILNSP_5MajorE0ELSR_0ELNSP_7ScaleInE1ELSS_1EEEEEENSA_6LayoutINSB_IJSE_SE_SE_EEENSB_IJNSC_ILi0EEESX_SX_EEEEENSB_IJNSA_10UnderscoreES10_S10_EEEEENS7_6detail26Sm90ImplicitGemmTileTraitsINSA_20SM90_TMA_LOAD_IM2COLENSA_14ComposedLayoutINSA_7SwizzleILi3ELi4ELi3EEENSA_18smem_ptr_flag_bitsILi16EEENSV_INSB_IJNSB_IJNSC_ILi8EEES1B_EEENSB_IJSI_SE_EEENSB_IJSE_NSC_ILi14EEEEEEEEENSB_IJNSB_IJSI_NSC_ILi512EEEEEENSB_IJSE_SX_EEENSB_IJSX_NSC_ILi4096EEEEEEEEEEEEEvEENS14_INSA_23SM90_TMA_LOAD_MULTICASTES1O_vEEEENS_8epilogue10collective6detail29Sm90TmaWarpSpecializedAdapterINS1U_15DefaultEpilogueISL_NSB_IJNSB_IJlllEEESE_SX_EEES1Z_NS1T_6thread17LinearCombinationISL_Li1EffLNS20_9ScaleType4KindE0ELNS_15FloatRoundStyleE2ESL_EENS_4gemm15EpilogueDefaultEEEEEvvEEEEvNT_6ParamsE,@"STO_CUDA_ENTRY STV_DEFAULT"
_ZN7cutlass13device_kernelINS_4conv6kernel13ConvUniversalINS1_16ConvProblemShapeILNS1_8OperatorE0ELi2EEENS1_10collective14CollectiveConvINS1_46MainloopSm90TmaGmmaWarpSpecializedImplicitGemmILS5_0ELi14ELi2EN4cute5tupleIJNSA_1CILi2EEENSC_ILi1EEESE_EEENS1_36KernelImplicitTmaWarpSpecializedSm90ELi1EEENSB_IJNSC_ILi64EEESI_NSB_IJSI_EEEEEENS_6half_tESL_NSA_8TiledMMAINSA_8MMA_AtomIJNSA_4SM904GMMA25MMA_64x64x16_F32F16F16_SSILNSP_5MajorE0ELSR_0ELNSP_7ScaleInE1ELSS_1EEEEEENSA_6LayoutINSB_IJSE_SE_SE_EEENSB_IJNSC_ILi0EEESX_SX_EEEEENSB_IJNSA_10UnderscoreES10_S10_EEEEENS7_6detail26Sm90ImplicitGemmTileTraitsINSA_20SM90_TMA_LOAD_IM2COLENSA_14ComposedLayoutINSA_7SwizzleILi3ELi4ELi3EEENSA_18smem_ptr_flag_bitsILi16EEENSV_INSB_IJNSB_IJNSC_ILi8EEES1B_EEENSB_IJSI_SE_EEENSB_IJSE_NSC_ILi14EEEEEEEEENSB_IJNSB_IJSI_NSC_ILi512EEEEEENSB_IJSE_SX_EEENSB_IJSX_NSC_ILi4096EEEEEEEEEEEEEvEENS14_INSA_23SM90_TMA_LOAD_MULTICASTES1O_vEEEENS_8epilogue10collective6detail29Sm90TmaWarpSpecializedAdapterINS1U_15DefaultEpilogueISL_NSB_IJNSB_IJlllEEESE_SX_EEES1Z_NS1T_6thread17LinearCombinationISL_Li1EffLNS20_9ScaleType4KindE0ELNS_15FloatRoundStyleE2ESL_EENS_4gemm15EpilogueDefaultEEEEEvvEEEEvNT_6ParamsE:
[----:B------:R-:W-:Y:S01]  /*0000*/  LDC R1, c[0x0][0x28] ;  /* 0x00000a00ff017b82 */ /* 0x000fe20000000800 */
[----:B------:R-:W0:Y:S01]  /*0010*/  S2R R6, SR_TID.X ;  /* 0x0000000000067919 */ /* 0x000e220000002100 */
[----:B------:R-:W-:Y:S01]  /*0020*/  ELECT P0, URZ, PT ;  /* 0x00000000003f782f */ /* 0x000fe20003800000 */
[----:B------:R-:W-:Y:S01]  /*0030*/  BSSY B0, `(.L_x_0) ;  /* 0x0000010000007945 */ /* 0x000fe20003800000 */
[----:B------:R-:W1:Y:S01]  /*0040*/  S2R R7, SR_CTAID.X ;  /* 0x0000000000077919 */ /* 0x000e620000002500 */
[--C-:B0-----:R-:W-:Y:S02]  /*0050*/  SHF.R.U32.HI R0, RZ, 0x5, R6.reuse ;  /* 0x00000005ff007819 */ /* 0x101fe40000011606 */
[----:B------:R-:W-:-:S03]  /*0060*/  SHF.R.U32.HI R8, RZ, 0x7, R6 ;  /* 0x00000007ff087819 */ /* 0x000fc60000011606 */
[----:B------:R-:W0:Y:S04]  /*0070*/  SHFL.IDX PT, R2, R0, RZ, 0x1f ;  /* 0x00001fff00027589 */ /* 0x000e2800000e0000 */
[----:B------:R-:W2:Y:S01]  /*0080*/  SHFL.IDX PT, R8, R8, RZ, 0x1f ;  /* 0x00001fff08087589 */ /* 0x000ea200000e0000 */
[----:B0-----:R-:W-:-:S13]  /*0090*/  ISETP.NE.OR P0, PT, R2, RZ, !P0 ;  /* 0x000000ff0200720c */ /* 0x001fda0004705670 */
[----:B-12---:R-:W-:Y:S05]  /*00a0*/  @P0 BRA `(.L_x_1) ;  /* 0x0000000000200947 */ /* 0x006fea0003800000 */
[----:B------:R-:W-:Y:S02]  /*00b0*/  ULDC.64 UR4, c[0x0][0x198] ;  /* 0x0000660000047ab9 */ /* 0x000fe40000000a00 */
[----:B------:R-:W-:Y:S02]  /*00c0*/  UIADD3 UR6, UP0, UR4, 0xf0, URZ ;  /* 0x000000f004067890 */ /* 0x000fe4000ff1e03f */
[----:B------:R-:W-:Y:S02]  /*00d0*/  UIADD3 UR4, UP1, UR4, 0x1f0, URZ ;  /* 0x000001f004047890 */ /* 0x000fe4000ff3e03f */
[----:B------:R-:W-:Y:S02]  /*00e0*/  UIADD3.X UR7, URZ, UR5, URZ, UP0, !UPT ;  /* 0x000000053f077290 */ /* 0x000fe400087fe43f */
[----:B------:R-:W-:-:S07]  /*00f0*/  UIADD3.X UR5, URZ, UR5, URZ, UP1, !UPT ;  /* 0x000000053f057290 */ /* 0x000fce0008ffe43f */
[----:B------:R0:W-:Y:S02]  /*0100*/  UTMACCTL.PF [UR6] ;  /* 0x00000000060079b9 */ /* 0x0001e40008040000 */
[----:B------:R0:W-:Y:S02]  /*0110*/  UTMACCTL.PF [UR4] ;  /* 0x00000000040079b9 */ /* 0x0001e40008040000 */
[----:B0-----:R-:W-:Y:S01]  /*0120*/  NOP ;  /* 0x0000000000007918 */ /* 0x001fe20000000000 */
.L_x_1:
[----:B------:R-:W-:Y:S05]  /*0130*/  BSYNC B0 ;  /* 0x0000000000007941 */ /* 0x000fea0003800000 */
.L_x_0:
[----:B------:R-:W0:Y:S01]  /*0140*/  SHFL.IDX PT, R0, R0, RZ, 0x1f ;  /* 0x00001fff00007589 */ /* 0x000e2200000e0000 */
[----:B------:R-:W-:Y:S02]  /*0150*/  SHF.R.S32.HI R3, RZ, 0x1f, R6 ;  /* 0x0000001fff037819 */ /* 0x000fe40000011406 */
[----:B------:R-:W-:Y:S01]  /*0160*/  I2FP.F32.U32 R11, R7 ;  /* 0x00000007000b7245 */ /* 0x000fe20000201000 */
[----:B------:R-:W1:Y:S01]  /*0170*/  S2R R9, SR_CTAID.Y ;  /* 0x0000000000097919 */ /* 0x000e620000002600 */
[----:B------:R-:W-:-:S04]  /*0180*/  LEA.HI R3, R3, R6, RZ, 0x7 ;  /* 0x0000000603037211 */ /* 0x000fc800078f38ff */
[----:B------:R-:W-:-:S05]  /*0190*/  LOP3.LUT R3, R3, 0xffffff80, RZ, 0xc0, !PT ;  /* 0xffffff8003037812 */ /* 0x000fca00078ec0ff */
[----:B------:R-:W-:-:S05]  /*01a0*/  IMAD.IADD R10, R6, 0x1, -R3 ;  /* 0x00000001060a7824 */ /* 0x000fca00078e0a03 */
[----:B------:R-:W-:-:S04]  /*01b0*/  SHF.R.S32.HI R3, RZ, 0x1f, R10 ;  /* 0x0000001fff037819 */ /* 0x000fc8000001140a */
[----:B------:R-:W-:Y:S02]  /*01c0*/  LEA.HI R3, R3, R10, RZ, 0x3 ;  /* 0x0000000a03037211 */ /* 0x000fe400078f18ff */
[----:B0-----:R-:W-:Y:S02]  /*01d0*/  ISETP.NE.AND P0, PT, R0, RZ, PT ;  /* 0x000000ff0000720c */ /* 0x001fe40003f05270 */
[--C-:B------:R-:W-:Y:S02]  /*01e0*/  SHF.R.S32.HI R4, RZ, 0x3, R3.reuse ;  /* 0x00000003ff047819 */ /* 0x100fe40000011403 */
[----:B------:R-:W-:Y:S02]  /*01f0*/  SHF.R.S32.HI R3, RZ, 0x1f, R3 ;  /* 0x0000001fff037819 */ /* 0x000fe40000011403 */
[----:B------:R-:W-:-:S07]  /*0200*/  SHF.R.S32.HI R5, RZ, 0x1f, R0 ;  /* 0x0000001fff057819 */ /* 0x000fce0000011400 */
[----:B-1----:R-:W-:Y:S05]  /*0210*/  @P0 BRA `(.L_x_2) ;  /* 0x0000000000b40947 */ /* 0x002fea0003800000 */
[----:B------:R-:W-:Y:S01]  /*0220*/  ELECT P0, URZ, PT ;  /* 0x00000000003f782f */ /* 0x000fe20003800000 */
[----:B------:R-:W-:-:S12]  /*0230*/  BSSY B0, `(.L_x_2) ;  /* 0x000002b000007945 */ /* 0x000fd80003800000 */
[----:B------:R-:W-:Y:S05]  /*0240*/  @!P0 BRA `(.L_x_3) ;  /* 0x0000000000a48947 */ /* 0x000fea0003800000 */
[----:B------:R-:W0:Y:S01]  /*0250*/  S2UR UR8, SR_CgaCtaId ;  /* 0x00000000000879c3 */ /* 0x000e220000008800 */
[----:B------:R-:W-:Y:S01]  /*0260*/  UMOV UR4, 0x400 ;  /* 0x0000040000047882 */ /* 0x000fe20000000000 */
[----:B------:R-:W-:Y:S01]  /*0270*/  UMOV UR5, 0x1 ;  /* 0x0000000100057882 */ /* 0x000fe20000000000 */
[----:B------:R-:W-:Y:S02]  /*0280*/  UMOV UR6, 0x2 ;  /* 0x0000000200067882 */ /* 0x000fe40000000000 */
[----:B------:R-:W-:-:S04]  /*0290*/  UIADD3 UR6, -UR6, 0x100000, URZ ;  /* 0x0010000006067890 */ /* 0x000fc8000fffe13f */
[----:B------:R-:W-:Y:S02]  /*02a0*/  USHF.L.U32 UR7, UR6, 0xb, URZ ;  /* 0x0000000b06077899 */ /* 0x000fe4000800063f */
[----:B------:R-:W-:Y:S02]  /*02b0*/  USHF.L.U32 UR6, UR6, 0x1, URZ ;  /* 0x0000000106067899 */ /* 0x000fe4000800063f */
[----:B0-----:R-:W-:Y:S02]  /*02c0*/  ULEA UR8, UR8, UR4, 0x18 ;  /* 0x0000000408087291 */ /* 0x001fe4000f8ec03f */
[----:B------:R-:W-:-:S04]  /*02d0*/  UIADD3 UR4, -UR5, 0x100000, URZ ;  /* 0x0010000005047890 */ /* 0x000fc8000fffe13f */
[----:B------:R-:W-:Y:S02]  /*02e0*/  USHF.L.U32 UR5, UR4, 0xb, URZ ;  /* 0x0000000b04057899 */ /* 0x000fe4000800063f */
[----:B------:R-:W-:Y:S01]  /*02f0*/  USHF.L.U32 UR4, UR4, 0x1, URZ ;  /* 0x0000000104047899 */ /* 0x000fe2000800063f */
[----:B------:R-:W0:Y:S11]  /*0300*/  FENCE.VIEW.ASYNC.S ;  /* 0x00000000000073c6 */ /* 0x000e360000000000 */
[----:B0-----:R0:W1:Y:S01]  /*0310*/  SYNCS.EXCH.64 URZ, [UR8+0x38000], UR4 ;  /* 0x03800004083f75b2 */ /* 0x0010620008000100 */
[----:B------:R0:W2:Y:S01]  /*0320*/  SYNCS.EXCH.64 URZ, [UR8+0x38070], UR6 ;  /* 0x03807006083f75b2 */ /* 0x0000a20008000100 */
[----:B------:R0:W3:Y:S01]  /*0330*/  SYNCS.EXCH.64 URZ, [UR8+0x38008], UR4 ;  /* 0x03800804083f75b2 */ /* 0x0000e20008000100 */
[----:B------:R0:W4:Y:S01]  /*0340*/  SYNCS.EXCH.64 URZ, [UR8+0x38078], UR6 ;  /* 0x03807806083f75b2 */ /* 0x0001220008000100 */
[----:B------:R0:W0:Y:S01]  /*0350*/  SYNCS.EXCH.64 URZ, [UR8+0x38010], UR4 ;  /* 0x03801004083f75b2 */ /* 0x0000220008000100 */
        /* <DEDUP_REMOVED lines=23> */
[----:B-1234-:R-:W-:Y:S01]  /*04d0*/  NOP ;  /* 0x0000000000007918 */ /* 0x01efe20000000000 */
.L_x_3:
[----:B0-----:R-:W-:Y:S05]  /*04e0*/  BSYNC B0 ;  /* 0x0000000000007941 */ /* 0x001fea0003800000 */
.L_x_2:
[----:B------:R-:W-:Y:S01]  /*04f0*/  ULDC UR4, c[0x0][0x150] ;  /* 0x0000540000047ab9 */ /* 0x000fe20000000800 */
[----:B------:R-:W-:Y:S01]  /*0500*/  LEA.HI R3, R3, R4, RZ, 0x2 ;  /* 0x0000000403037211 */ /* 0x000fe200078f10ff */
[----:B------:R-:W-:Y:S01]  /*0510*/  FMUL R11, R11, UR4 ;  /* 0x000000040b0b7c20 */ /* 0x000fe20008400000 */
[----:B------:R-:W-:Y:S01]  /*0520*/  LEA.HI R5, R5, R0, RZ, 0x2 ;  /* 0x0000000005057211 */ /* 0x000fe200078f10ff */
[----:B------:R-:W-:Y:S01]  /*0530*/  ULDC UR4, c[0x0][0x154] ;  /* 0x0000550000047ab9 */ /* 0x000fe20000000800 */
[----:B------:R-:W-:Y:S01]  /*0540*/  LOP3.LUT R3, R3, 0xfffffffc, RZ, 0xc0, !PT ;  /* 0xfffffffc03037812 */ /* 0x000fe200078ec0ff */
[----:B------:R-:W0:Y:S01]  /*0550*/  LDC R13, c[0x0][0x140] ;  /* 0x00005000ff0d7b82 */ /* 0x000e220000000800 */
[----:B------:R-:W-:Y:S01]  /*0560*/  LOP3.LUT R5, R5, 0x3ffffffc, RZ, 0xc0, !PT ;  /* 0x3ffffffc05057812 */ /* 0x000fe200078ec0ff */
[----:B------:R-:W1:Y:S01]  /*0570*/  F2I.U32.TRUNC.NTZ R11, R11 ;  /* 0x0000000b000b7305 */ /* 0x000e62000020f000 */
[----:B------:R-:W-:Y:S01]  /*0580*/  LOP3.LUT P0, RZ, R10, 0x7, RZ, 0xc0, !PT ;  /* 0x000000070aff7812 */ /* 0x000fe2000780c0ff */
[----:B------:R-:W-:Y:S01]  /*0590*/  IMAD.IADD R3, R4, 0x1, -R3 ;  /* 0x0000000104037824 */ /* 0x000fe200078e0a03 */
[----:B------:R-:W-:Y:S01]  /*05a0*/  I2FP.F32.U32 R4, R9 ;  /* 0x0000000900047245 */ /* 0x000fe20000201000 */
[----:B------:R-:W-:Y:S01]  /*05b0*/  IMAD.IADD R0, R0, 0x1, -R5 ;  /* 0x0000000100007824 */ /* 0x000fe200078e0a05 */
[----:B------:R-:W-:Y:S01]  /*05c0*/  ISETP.NE.AND P3, PT, R8, 0x1, PT ;  /* 0x000000010800780c */ /* 0x000fe20003f65270 */
[----:B------:R-:W-:Y:S01]  /*05d0*/  NOP ;  /* 0x0000000000007918 */ /* 0x000fe20000000000 */
[----:B------:R-:W-:Y:S01]  /*05e0*/  NOP ;  /* 0x0000000000007918 */ /* 0x000fe20000000000 */
[----:B------:R-:W-:-:S02]  /*05f0*/  IMAD R0, R0, 0x4, R3 ;  /* 0x0000000400007824 */ /* 0x000fc400078e0203 */
[----:B------:R-:W-:Y:S01]  /*0600*/  FMUL R12, R4, UR4 ;  /* 0x00000004040c7c20 */ /* 0x000fe20008400000 */
[----:B------:R-:W-:Y:S01]  /*0610*/  ULDC UR4, c[0x0][0x144] ;  /* 0x0000510000047ab9 */ /* 0x000fe20000000800 */
[C---:B------:R-:W-:Y:S01]  /*0620*/  IMAD.SHL.U32 R5, R0.reuse, 0x4, RZ ;  /* 0x0000000400057824 */ /* 0x040fe200078e00ff */
[----:B------:R-:W-:Y:S01]  /*0630*/  LEA.HI R3, R0, R0, RZ, 0x1 ;  /* 0x0000000000037211 */ /* 0x000fe200078f08ff */
[----:B-1----:R-:W-:Y:S02]  /*0640*/  IMAD.MOV R4, RZ, RZ, -R11 ;  /* 0x000000ffff047224 */ /* 0x002fe400078e0a0b */
[----:B------:R-:W1:Y:S01]  /*0650*/  F2I.U32.TRUNC.NTZ R12, R12 ;  /* 0x0000000c000c7305 */ /* 0x000e62000020f000 */
[----:B------:R-:W-:Y:S01]  /*0660*/  LOP3.LUT R3, R3, 0xfffffffe, RZ, 0xc0, !PT ;  /* 0xfffffffe03037812 */ /* 0x000fe200078ec0ff */
[----:B------:R-:W-:Y:S01]  /*0670*/  IMAD R4, R4, UR4, R7 ;  /* 0x0000000404047c24 */ /* 0x000fe2000f8e0207 */
[----:B------:R-:W-:Y:S01]  /*0680*/  LOP3.LUT R5, R0, 0xc, R5, 0x78, !PT ;  /* 0x0000000c00057812 */ /* 0x000fe200078e7805 */
[----:B------:R-:W-:-:S02]  /*0690*/  ULDC UR4, c[0x0][0x148] ;  /* 0x0000520000047ab9 */ /* 0x000fc40000000800 */
[----:B------:R-:W-:Y:S01]  /*06a0*/  IMAD.IADD R3, R0, 0x1, -R3 ;  /* 0x0000000100037824 */ /* 0x000fe200078e0a03 */
[----:B0-----:R-:W-:Y:S02]  /*06b0*/  ISETP.EQ.U32.AND P1, PT, R13, 0x1, PT ;  /* 0x000000010d00780c */ /* 0x001fe40003f22070 */
[----:B------:R-:W-:Y:S02]  /*06c0*/  ISETP.LT.U32.AND P0, PT, R5, 0x2, !P0 ;  /* 0x000000020500780c */ /* 0x000fe40004701070 */
[----:B------:R-:W-:Y:S02]  /*06d0*/  ISETP.NE.AND P4, PT, R3, R4, PT ;  /* 0x000000040300720c */ /* 0x000fe40003f85270 */
[----:B------:R-:W-:Y:S01]  /*06e0*/  SHF.R.S32.HI R3, RZ, 0x1f, R2 ;  /* 0x0000001fff037819 */ /* 0x000fe20000011402 */
[----:B-1----:R-:W-:-:S03]  /*06f0*/  IMAD.MOV R4, RZ, RZ, -R12 ;  /* 0x000000ffff047224 */ /* 0x002fc600078e0a0c */
[----:B------:R-:W-:Y:S01]  /*0700*/  LEA.HI R3, R3, R2, RZ, 0x2 ;  /* 0x0000000203037211 */ /* 0x000fe200078f10ff */
[----:B------:R-:W-:-:S03]  /*0710*/  IMAD R11, R4, UR4, R9 ;  /* 0x00000004040b7c24 */ /* 0x000fc6000f8e0209 */
[----:B------:R-:W-:-:S03]  /*0720*/  LOP3.LUT R3, R3, 0xfffffffc, RZ, 0xc0, !PT ;  /* 0xfffffffc03037812 */ /* 0x000fc600078ec0ff */
[----:B------:R-:W-:Y:S02]  /*0730*/  @P4 LEA.HI R0, R5, R5, RZ, 0x1 ;  /* 0x0000000505004211 */ /* 0x000fe400078f08ff */
[----:B------:R-:W-:Y:S02]  /*0740*/  IMAD.IADD R15, R2, 0x1, -R3 ;  /* 0x00000001020f7824 */ /* 0x000fe400078e0a03 */
[----:B------:R-:W-:Y:S01]  /*0750*/  @P4 SHF.R.S32.HI R0, RZ, 0x1, R0 ;  /* 0x00000001ff004819 */ /* 0x000fe20000011400 */
[----:B------:R-:W-:Y:S02]  /*0760*/  IMAD.MOV.U32 R3, RZ, RZ, 0x1 ;  /* 0x00000001ff037424 */ /* 0x000fe400078e00ff */
[----:B------:R-:W-:Y:S02]  /*0770*/  LOP3.LUT P2, RZ, R8, R15, RZ, 0xfc, !PT ;  /* 0x0000000f08ff7212 */ /* 0x000fe4000784fcff */
[----:B------:R-:W-:Y:S02]  /*0780*/  @P4 ISETP.NE.AND P5, PT, R0, R11, PT ;  /* 0x0000000b0000420c */ /* 0x000fe40003fa5270 */
[----:B------:R-:W-:-:S02]  /*0790*/  SEL R4, RZ, 0x1, P2 ;  /* 0x00000001ff047807 */ /* 0x000fc40001000000 */
[----:B------:R-:W-:Y:S02]  /*07a0*/  SEL R0, RZ, 0x1, !P0 ;  /* 0x00000001ff007807 */ /* 0x000fe40004000000 */
[----:B------:R-:W-:Y:S02]  /*07b0*/  @P4 SEL R3, RZ, 0x1, P5 ;  /* 0x00000001ff034807 */ /* 0x000fe40002800000 */
[----:B------:R-:W-:Y:S02]  /*07c0*/  SEL R4, R4, 0x2, P3 ;  /* 0x0000000204047807 */ /* 0x000fe40001800000 */
[----:B------:R-:W-:Y:S01]  /*07d0*/  LOP3.LUT R3, R3, R0, RZ, 0xc0, !PT ;  /* 0x0000000003037212 */ /* 0x000fe200078ec0ff */
[----:B------:R-:W-:Y:S06]  /*07e0*/  @!P1 BRA `(.L_x_4) ;  /* 0x0000000000089947 */ /* 0x000fec0003800000 */
[----:B------:R-:W-:Y:S01]  /*07f0*/  UCGABAR_ARV ;  /* 0x00000000000079c7 */ /* 0x000fe20008000000 */
[----:B------:R-:W-:Y:S05]  /*0800*/  BRA `(.L_x_5) ;  /* 0x0000000000047947 */ /* 0x000fea0003800000 */
.L_x_4:
[----:B------:R-:W-:Y:S01]  /*0810*/  NOP ;  /* 0x0000000000007918 */ /* 0x000fe20000000000 */
.L_x_5:
[----:B------:R-:W-:Y:S01]  /*0820*/  ULDC.64 UR4, c[0x0][0x598] ;  /* 0x0001660000047ab9 */ /* 0x000fe20000000a00 */
[----:B------:R-:W-:Y:S01]  /*0830*/  ULDC.64 UR12, c[0x0][0x208] ;  /* 0x00008200000c7ab9 */ /* 0x000fe20000000a00 */
[----:B------:R-:W-:-:S04]  /*0840*/  ISETP.NE.U32.AND P0, PT, RZ, UR4, PT ;  /* 0x00000004ff007c0c */ /* 0x000fc8000bf05070 */
[----:B------:R-:W-:-:S13]  /*0850*/  ISETP.NE.AND.EX P0, PT, RZ, UR5, PT, P0 ;  /* 0x00000005ff007c0c */ /* 0x000fda000bf05300 */
[----:B------:R-:W-:Y:S05]  /*0860*/  @!P0 BRA `(.L_x_6) ;  /* 0x00000000001c8947 */ /* 0x000fea0003800000 */
[----:B------:R-:W0:Y:S02]  /*0870*/  LDC.64 R12, c[0x0][0x598] ;  /* 0x00016600ff0c7b82 */ /* 0x000e240000000a00 */
[----:B0-----:R-:W2:Y:S02]  /*0880*/  LDG.E.64 R12, desc[UR12][R12.64] ;  /* 0x0000000c0c0c7981 */ /* 0x001ea4000c1e1b00 */
[----:B--2---:R-:W-:-:S04]  /*0890*/  ISETP.NE.U32.AND P0, PT, R12, RZ, PT ;  /* 0x000000ff0c00720c */ /* 0x004fc80003f05070 */
[----:B------:R-:W-:-:S13]  /*08a0*/  ISETP.NE.AND.EX P0, PT, R13, RZ, PT, P0 ;  /* 0x000000ff0d00720c */ /* 0x000fda0003f05300 */
[----:B------:R-:W-:Y:S05]  /*08b0*/  @!P0 BRA `(.L_x_6) ;  /* 0x0000000000088947 */ /* 0x000fea0003800000 */
[----:B------:R0:W5:Y:S01]  /*08c0*/  LD.E R0, desc[UR12][R12.64] ;  /* 0x0000000c0c007980 */ /* 0x000162000c101900 */
[----:B------:R-:W-:Y:S05]  /*08d0*/  BRA `(.L_x_7) ;  /* 0x0000000000207947 */ /* 0x000fea0003800000 */
.L_x_6:
[----:B------:R-:W-:Y:S02]  /*08e0*/  ULDC.64 UR4, c[0x0][0x588] ;  /* 0x0001620000047ab9 */ /* 0x000fe40000000a00 */
[----:B------:R-:W-:-:S04]  /*08f0*/  ISETP.NE.U32.AND P0, PT, RZ, UR4, PT ;  /* 0x00000004ff007c0c */ /* 0x000fc8000bf05070 */
[----:B------:R-:W-:-:S13]  /*0900*/  ISETP.NE.AND.EX P0, PT, RZ, UR5, PT, P0 ;  /* 0x00000005ff007c0c */ /* 0x000fda000bf05300 */
[----:B------:R-:W-:Y:S05]  /*0910*/  @!P0 BRA `(.L_x_8) ;  /* 0x00000000000c8947 */ /* 0x000fea0003800000 */
[----:B------:R-:W0:Y:S02]  /*0920*/  LDC.64 R12, c[0x0][0x588] ;  /* 0x00016200ff0c7b82 */ /* 0x000e240000000a00 */
[----:B0-----:R1:W5:Y:S01]  /*0930*/  LDG.E R0, desc[UR12][R12.64] ;  /* 0x0000000c0c007981 */ /* 0x001362000c1e1900 */
[----:B------:R-:W-:Y:S05]  /*0940*/  BRA `(.L_x_7) ;  /* 0x0000000000047947 */ /* 0x000fea0003800000 */
.L_x_8:
[----:B------:R-:W2:Y:S02]  /*0950*/  LDC R0, c[0x0][0x580] ;  /* 0x00016000ff007b82 */ /* 0x000ea40000000800 */
.L_x_7:
[----:B------:R-:W-:Y:S02]  /*0960*/  ULDC.64 UR4, c[0x0][0x5a0] ;  /* 0x0001680000047ab9 */ /* 0x000fe40000000a00 */
[----:B------:R-:W-:-:S04]  /*0970*/  ISETP.NE.U32.AND P0, PT, RZ, UR4, PT ;  /* 0x00000004ff007c0c */ /* 0x000fc8000bf05070 */
[----:B------:R-:W-:-:S13]  /*0980*/  ISETP.NE.AND.EX P0, PT, RZ, UR5, PT, P0 ;  /* 0x00000005ff007c0c */ /* 0x000fda000bf05300 */
[----:B------:R-:W-:Y:S05]  /*0990*/  @!P0 BRA `(.L_x_9) ;  /* 0x00000000001c8947 */ /* 0x000fea0003800000 */
[----:B01----:R-:W0:Y:S02]  /*09a0*/  LDC.64 R12, c[0x0][0x5a0] ;  /* 0x00016800ff0c7b82 */ /* 0x003e240000000a00 */
[----:B0-----:R-:W3:Y:S02]  /*09b0*/  LDG.E.64 R12, desc[UR12][R12.64] ;  /* 0x0000000c0c0c7981 */ /* 0x001ee4000c1e1b00 */
[----:B---3--:R-:W-:-:S04]  /*09c0*/  ISETP.NE.U32.AND P0, PT, R12, RZ, PT ;  /* 0x000000ff0c00720c */ /* 0x008fc80003f05070 */
[----:B------:R-:W-:-:S13]  /*09d0*/  ISETP.NE.AND.EX P0, PT, R13, RZ, PT, P0 ;  /* 0x000000ff0d00720c */ /* 0x000fda0003f05300 */
[----:B------:R-:W-:Y:S05]  /*09e0*/  @!P0 BRA `(.L_x_9) ;  /* 0x0000000000088947 */ /* 0x000fea0003800000 */
[----:B------:R0:W5:Y:S01]  /*09f0*/  LD.E R2, desc[UR12][R12.64] ;  /* 0x0000000c0c027980 */ /* 0x000162000c101900 */
[----:B------:R-:W-:Y:S05]  /*0a00*/  BRA `(.L_x_10) ;  /* 0x0000000000207947 */ /* 0x000fea0003800000 */
.L_x_9:
[----:B------:R-:W-:Y:S02]  /*0a10*/  ULDC.64 UR4, c[0x0][0x590] ;  /* 0x0001640000047ab9 */ /* 0x000fe40000000a00 */
[----:B------:R-:W-:-:S04]  /*0a20*/  ISETP.NE.U32.AND P0, PT, RZ, UR4, PT ;  /* 0x00000004ff007c0c */ /* 0x000fc8000bf05070 */
[----:B------:R-:W-:-:S13]  /*0a30*/  ISETP.NE.AND.EX P0, PT, RZ, UR5, PT, P0 ;  /* 0x00000005ff007c0c */ /* 0x000fda000bf05300 */
[----:B------:R-:W-:Y:S05]  /*0a40*/  @!P0 BRA `(.L_x_11) ;  /* 0x00000000000c8947 */ /* 0x000fea0003800000 */
[----:B01----:R-:W0:Y:S02]  /*0a50*/  LDC.64 R12, c[0x0][0x590] ;  /* 0x00016400ff0c7b82 */ /* 0x003e240000000a00 */
[----:B0-----:R1:W5:Y:S01]  /*0a60*/  LDG.E R2, desc[UR12][R12.64] ;  /* 0x0000000c0c027981 */ /* 0x001362000c1e1900 */
[----:B------:R-:W-:Y:S05]  /*0a70*/  BRA `(.L_x_10) ;  /* 0x0000000000047947 */ /* 0x000fea0003800000 */
.L_x_11:
[----:B------:R-:W3:Y:S02]  /*0a80*/  LDC R2, c[0x0][0x584] ;  /* 0x00016100ff027b82 */ /* 0x000ee40000000800 */
.L_x_10:
[----:B------:R-:W4:Y:S08]  /*0a90*/  LDC R11, c[0x0][0x3c4] ;  /* 0x0000f100ff0b7b82 */ /* 0x000f300000000800 */
[----:B------:R-:W2:Y:S01]  /*0aa0*/  LDC.64 R16, c[0x0][0x3c8] ;  /* 0x0000f200ff107b82 */ /* 0x000ea20000000a00 */
[----:B----4-:R-:W-:-:S05]  /*0ab0*/  VIADD R11, R11, 0x3f ;  /* 0x0000003f0b0b7836 */ /* 0x010fca0000000000 */
[----:B01----:R-:W-:-:S04]  /*0ac0*/  SHF.R.S32.HI R12, RZ, 0x1f, R11 ;  /* 0x0000001fff0c7819 */ /* 0x003fc8000001140b */
[----:B------:R-:W-:-:S04]  /*0ad0*/  LEA.HI R12, R12, R11, RZ, 0x6 ;  /* 0x0000000b0c0c7211 */ /* 0x000fc800078f30ff */
[----:B------:R-:W-:-:S05]  /*0ae0*/  SHF.R.S32.HI R13, RZ, 0x6, R12 ;  /* 0x00000006ff0d7819 */ /* 0x000fca000001140c */
[----:B--2---:R-:W-:-:S04]  /*0af0*/  IMAD R12, R13, R16, RZ ;  /* 0x000000100d0c7224 */ /* 0x004fc800078e02ff */
[----:B------:R-:W-:Y:S01]  /*0b00*/  IMAD R11, R12, R17, RZ ;  /* 0x000000110c0b7224 */ /* 0x000fe200078e02ff */
[----:B------:R-:W-:Y:S06]  /*0b10*/  @!P1 BRA `(.L_x_12) ;  /* 0x00000000000c9947 */ /* 0x000fec0003800000 */
[----:B------:R-:W-:Y:S01]  /*0b20*/  UCGABAR_WAIT ;  /* 0x0000000000007dc7 */ /* 0x000fe20008000000 */
[----:B------:R-:W-:Y:S01]  /*0b30*/  CCTL.IVALL ;  /* 0x00000000ff00798f */ /* 0x000fe20002000000 */
[----:B------:R-:W-:Y:S05]  /*0b40*/  BRA `(.L_x_13) ;  /* 0x0000000000047947 */ /* 0x000fea0003800000 */
.L_x_12:
[----:B------:R-:W-:Y:S06]  /*0b50*/  BAR.SYNC.DEFER_BLOCKING 0x0 ;  /* 0x0000000000007b1d */ /* 0x000fec0000010000 */
.L_x_13:
[----:B------:R-:W-:-:S13]  /*0b60*/  ISETP.NE.AND P0, PT, R8, RZ, PT ;  /* 0x000000ff0800720c */ /* 0x000fda0003f05270 */
[----:B------:R-:W-:Y:S05]  /*0b70*/  @!P0 BRA `(.L_x_14) ;  /* 0x0000002c00fc8947 */ /* 0x000fea0003800000 */
[----:B------:R-:W-:-:S13]  /*0b80*/  ISETP.NE.AND P0, PT, R8, 0x1, PT ;  /* 0x000000010800780c */ /* 0x000fda0003f05270 */
[----:B------:R-:W-:Y:S05]  /*0b90*/  @P0 EXIT ;  /* 0x000000000000094d */ /* 0x000fea0003800000 */
[----:B------:R-:W-:Y:S01]  /*0ba0*/  ISETP.GE.AND P0, PT, R11, 0x1, PT ;  /* 0x000000010b00780c */ /* 0x000fe20003f06270 */
[----:B------:R-:W-:Y:S01]  /*0bb0*/  UMOV UR4, URZ ;  /* 0x0000003f00047c82 */ /* 0x000fe20008000000 */
[----:B------:R-:W-:Y:S02]  /*0bc0*/  CS2R R54, SRZ ;  /* 0x0000000000367805 */ /* 0x000fe4000001ff00 */
[----:B------:R-:W-:Y:S02]  /*0bd0*/  CS2R R24, SRZ ;  /* 0x0000000000187805 */ /* 0x000fe4000001ff00 */
[----:B------:R-:W-:Y:S02]  /*0be0*/  CS2R R26, SRZ ;  /* 0x00000000001a7805 */ /* 0x000fe4000001ff00 */
[----:B------:R-:W-:Y:S02]  /*0bf0*/  CS2R R28, SRZ ;  /* 0x00000000001c7805 */ /* 0x000fe4000001ff00 */
[----:B------:R-:W-:-:S02]  /*0c00*/  CS2R R30, SRZ ;  /* 0x00000000001e7805 */ /* 0x000fc4000001ff00 */
[----:B------:R-:W-:Y:S02]  /*0c10*/  CS2R R32, SRZ ;  /* 0x0000000000207805 */ /* 0x000fe4000001ff00 */
        /* <DEDUP_REMOVED lines=9> */
[----:B------:R-:W-:Y:S01]  /*0cb0*/  CS2R R52, SRZ ;  /* 0x0000000000347805 */ /* 0x000fe2000001ff00 */
[----:B------:R-:W-:Y:S06]  /*0cc0*/  @!P0 BRA `(.L_x_15) ;  /* 0x0000000000a88947 */ /* 0x000fec0003800000 */
[----:B------:R-:W-:-:S04]  /*0cd0*/  LOP3.LUT R6, R4, 0x1, RZ, 0xfc, !PT ;  /* 0x0000000104067812 */ /* 0x000fc800078efcff */
[----:B------:R-:W-:-:S13]  /*0ce0*/  ISETP.NE.AND P0, PT, R6, 0x3, PT ;  /* 0x000000030600780c */ /* 0x000fda0003f05270 */
[----:B------:R-:W-:Y:S05]  /*0cf0*/  @!P0 BRA `(.L_x_16) ;  /* 0x0000000000048947 */ /* 0x000fea0003800000 */
[----:B------:R-:W-:Y:S01]  /*0d00*/  BPT.TRAP 0x1 ;  /* 0x000000040000795c */ /* 0x000fe20000300000 */
.L_x_16:
[----:B------:R-:W0:Y:S01]  /*0d10*/  S2UR UR5, SR_CgaCtaId ;  /* 0x00000000000579c3 */ /* 0x000e220000008800 */
[----:B------:R-:W-:Y:S01]  /*0d20*/  SHF.L.U32 R6, RZ, 0x1f, RZ ;  /* 0x0000001fff067819 */ /* 0x000fe200000006ff */
[----:B------:R-:W-:Y:S02]  /*0d30*/  UMOV UR4, 0x400 ;  /* 0x0000040000047882 */ /* 0x000fe40000000000 */
[----:B0-----:R-:W-:-:S12]  /*0d40*/  ULEA UR4, UR5, UR4, 0x18 ;  /* 0x0000000405047291 */ /* 0x001fd8000f8ec03f */
.L_x_17:
[----:B0-----:R-:W-:-:S04]  /*0d50*/  IMAD.U32 R7, RZ, RZ, UR4 ;  /* 0x00000004ff077e24 */ /* 0x001fc8000f8e00ff */
[----:B------:R0:W1:Y:S03]  /*0d60*/  SYNCS.PHASECHK.TRANS64.TRYWAIT P0, [R7+URZ+0x38000], R6 ;  /* 0x03800006070075a7 */ /* 0x000066000800017f */
[----:B-1----:R-:W-:Y:S05]  /*0d70*/  @!P0 NANOSLEEP.SYNCS 0x989680 ;  /* 0x009896800000895d */ /* 0x002fea0003900000 */
[----:B------:R-:W1:Y:S02]  /*0d80*/  @!P0 SYNCS.PHASECHK.TRANS64 P0, [R7+URZ+0x38000], R6 ;  /* 0x03800006070085a7 */ /* 0x000e64000800007f */
[----:B-1----:R-:W-:Y:S05]  /*0d90*/  @!P0 BRA `(.L_x_17) ;  /* 0xfffffffc00ec8947 */ /* 0x002fea000383ffff */
[----:B------:R-:W-:Y:S01]  /*0da0*/  UIADD3 UR5, UR4, 0x1c000, URZ ;  /* 0x0001c00004057890 */ /* 0x000fe2000fffe03f */
[----:B------:R-:W-:Y:S01]  /*0db0*/  WARPGROUP.ARRIVE ;  /* 0x00000000000079c5 */ /* 0x000fe20000000000 */
[----:B------:R-:W-:Y:S02]  /*0dc0*/  USHF.R.U32.HI UR4, URZ, 0x4, UR4 ;  /* 0x000000043f047899 */ /* 0x000fe40008011604 */
[----:B------:R-:W-:Y:S02]  /*0dd0*/  USHF.R.U32.HI UR5, URZ, 0x4, UR5 ;  /* 0x000000043f057899 */ /* 0x000fe40008011605 */
[----:B------:R-:W-:Y:S02]  /*0de0*/  ULOP3.LUT UR4, UR4, 0x3fff, URZ, 0xc0, !UPT ;  /* 0x00003fff04047892 */ /* 0x000fe4000f8ec03f */
[----:B------:R-:W-:Y:S02]  /*0df0*/  ULOP3.LUT UR5, UR5, 0x3fff, URZ, 0xc0, !UPT ;  /* 0x00003fff05057892 */ /* 0x000fe4000f8ec03f */
[----:B------:R-:W-:-:S02]  /*0e00*/  ULOP3.LUT UR9, UR4, 0x10000, URZ, 0xfc, !UPT ;  /* 0x0001000004097892 */ /* 0x000fc4000f8efc3f */
[----:B------:R-:W-:Y:S01]  /*0e10*/  ULOP3.LUT UR8, UR5, 0x10000, URZ, 0xfc, !UPT ;  /* 0x0001000005087892 */ /* 0x000fe2000f8efc3f */
[----:B------:R-:W-:Y:S02]  /*0e20*/  UMOV UR7, 0x40000040 ;  /* 0x4000004000077882 */ /* 0x000fe40000000000 */
[----:B------:R-:W-:Y:S02]  /*0e30*/  UMOV UR5, 0x40000040 ;  /* 0x4000004000057882 */ /* 0x000fe40000000000 */
[----:B------:R-:W-:Y:S02]  /*0e40*/  UMOV UR4, UR9 ;  /* 0x0000000900047c82 */ /* 0x000fe40008000000 */
[----:B------:R-:W-:Y:S02]  /*0e50*/  UMOV UR6, UR8 ;  /* 0x0000000800067c82 */ /* 0x000fe40008000000 */
[----:B------:R-:W-:Y:S01]  /*0e60*/  HGMMA.64x64x16.F32 R24, gdesc[UR4], RZ, !UPT ;  /* 0x00e00000041879f0 */ /* 0x000fe2000c7008ff */
[----:B------:R-:W-:-:S02]  /*0e70*/  UIADD3 UR4, UR9, 0x2, URZ ;  /* 0x0000000209047890 */ /* 0x000fc4000fffe03f */
[----:B------:R-:W-:Y:S01]  /*0e80*/  UIADD3 UR6, UR8, 0x2, URZ ;  /* 0x0000000208067890 */ /* 0x000fe2000fffe03f */
[----:B------:R-:W-:Y:S01]  /*0e90*/  UMOV UR5, 0x40000040 ;  /* 0x4000004000057882 */ /* 0x000fe20000000000 */
[----:B------:R-:W-:-:S07]  /*0ea0*/  UMOV UR7, 0x40000040 ;  /* 0x4000004000077882 */ /* 0x000fce0000000000 */
[----:B------:R-:W-:Y:S01]  /*0eb0*/  HGMMA.64x64x16.F32 R24, gdesc[UR4], R24 ;  /* 0x00e00000041879f0 */ /* 0x000fe20008700818 */
[----:B------:R-:W-:Y:S02]  /*0ec0*/  UIADD3 UR4, UR9, 0x4, URZ ;  /* 0x0000000409047890 */ /* 0x000fe4000fffe03f */
        /* <DEDUP_REMOVED lines=8> */
[----:B------:R-:W-:Y:S01]  /*0f50*/  HGMMA.64x64x16.F32 R24, gdesc[UR4], R24, gsb0 ;  /* 0x00e00000041879f0 */ /* 0x000fe20008000818 */
[----:B------:R-:W-:-:S05]  /*0f60*/  UMOV UR4, 0x1 ;  /* 0x0000000100047882 */ /* 0x000fca0000000000 */
.L_x_15:
[----:B0-----:R-:W-:-:S05]  /*0f70*/  VIMNMX R6, R11, 0x1, PT ;  /* 0x000000010b067848 */ /* 0x001fca0003fe0100 */
[----:B------:R-:W-:-:S05]  /*0f80*/  IMAD.IADD R6, R11, 0x1, -R6 ;  /* 0x000000010b067824 */ /* 0x000fca00078e0a06 */
[----:B------:R-:W-:-:S13]  /*0f90*/  ISETP.GE.AND P0, PT, R6, 0x1, PT ;  /* 0x000000010600780c */ /* 0x000fda0003f06270 */
[----:B------:R-:W-:Y:S05]  /*0fa0*/  @!P0 BRA `(.L_x_18) ;  /* 0x00000004001c8947 */ /* 0x000fea0003800000 */
[----:B------:R-:W0:Y:S01]  /*0fb0*/  S2UR UR6, SR_CgaCtaId ;  /* 0x00000000000679c3 */ /* 0x000e220000008800 */
[----:B------:R-:W-:Y:S01]  /*0fc0*/  UMOV UR5, 0x400 ;  /* 0x0000040000057882 */ /* 0x000fe20000000000 */
[----:B------:R-:W-:Y:S01]  /*0fd0*/  LOP3.LUT R13, R4, 0x1, RZ, 0xfc, !PT ;  /* 0x00000001040d7812 */ /* 0x000fe200078efcff */
[----:B------:R-:W-:Y:S01]  /*0fe0*/  IMAD.MOV.U32 R12, RZ, RZ, RZ ;  /* 0x000000ffff0c7224 */ /* 0x000fe200078e00ff */
[----:B------:R-:W-:Y:S01]  /*0ff0*/  UISETP.NE.U32.AND UP0, UPT, UR4, URZ, UPT ;  /* 0x0000003f0400728c */ /* 0x000fe2000bf05070 */
[----:B------:R-:W-:Y:S02]  /*1000*/  IMAD.MOV.U32 R7, RZ, RZ, R6 ;  /* 0x000000ffff077224 */ /* 0x000fe400078e0006 */
[----:B------:R-:W-:Y:S01]  /*1010*/  IMAD.MOV.U32 R8, RZ, RZ, RZ ;  /* 0x000000ffff087224 */ /* 0x000fe200078e00ff */
[----:B0-----:R-:W-:-:S04]  /*1020*/  ULEA UR7, UR6, UR5, 0x18 ;  /* 0x0000000506077291 */ /* 0x001fc8000f8ec03f */
[----:B------:R-:W-:Y:S02]  /*1030*/  UIADD3 UR6, UR7, 0x1c000, URZ ;  /* 0x0001c00007067890 */ /* 0x000fe4000fffe03f */
[----:B------:R-:W-:Y:S02]  /*1040*/  USHF.R.U32.HI UR5, URZ, 0x4, UR7 ;  /* 0x000000043f057899 */ /* 0x000fe40008011607 */
[----:B------:R-:W-:Y:S02]  /*1050*/  USHF.R.U32.HI UR6, URZ, 0x4, UR6 ;  /* 0x000000043f067899 */ /* 0x000fe40008011606 */
[----:B------:R-:W-:Y:S02]  /*1060*/  ULOP3.LUT UR5, UR5, 0x3fff, URZ, 0xc0, !UPT ;  /* 0x00003fff05057892 */ /* 0x000fe4000f8ec03f */
[----:B------:R-:W-:Y:S02]  /*1070*/  ULOP3.LUT UR6, UR6, 0x3fff, URZ, 0xc0, !UPT ;  /* 0x00003fff06067892 */ /* 0x000fe4000f8ec03f */
[----:B------:R-:W-:-:S02]  /*1080*/  ULOP3.LUT UR14, UR5, 0x10000, URZ, 0xfc, !UPT ;  /* 0x00010000050e7892 */ /* 0x000fc4000f8efc3f */
[----:B------:R-:W-:-:S12]  /*1090*/  ULOP3.LUT UR15, UR6, 0x10000, URZ, 0xfc, !UPT ;  /* 0x00010000060f7892 */ /* 0x000fd8000f8efc3f */
.L_x_23:
[----:B------:R-:W-:-:S13]  /*10a0*/  ISETP.NE.AND P1, PT, R13, 0x3, PT ;  /* 0x000000030d00780c */ /* 0x000fda0003f25270 */
[----:B------:R-:W-:Y:S05]  /*10b0*/  @!P1 BRA `(.L_x_19) ;  /* 0x0000000000049947 */ /* 0x000fea0003800000 */
[----:B------:R-:W-:Y:S01]  /*10c0*/  BPT.TRAP 0x1 ;  /* 0x000000040000795c */ /* 0x000fe20000300000 */
.L_x_19:
[----:B------:R-:W-:Y:S01]  /*10d0*/  SHF.L.U32 R9, R12, 0x1f, RZ ;  /* 0x0000001f0c097819 */ /* 0x000fe200000006ff */
[----:B------:R-:W-:-:S12]  /*10e0*/  ULEA UR5, UR4, UR7, 0x3 ;  /* 0x0000000704057291 */ /* 0x000fd8000f8e183f */
.L_x_20:
[----:B0-----:R-:W-:-:S04]  /*10f0*/  IMAD.U32 R10, RZ, RZ, UR5 ;  /* 0x00000005ff0a7e24 */ /* 0x001fc8000f8e00ff */
[----:B------:R0:W1:Y:S03]  /*1100*/  SYNCS.PHASECHK.TRANS64.TRYWAIT P0, [R10+URZ+0x38000], R9 ;  /* 0x038000090a0075a7 */ /* 0x000066000800017f */
[----:B-1----:R-:W-:Y:S05]  /*1110*/  @!P0 NANOSLEEP.SYNCS 0x989680 ;  /* 0x009896800000895d */ /* 0x002fea0003900000 */
[----:B------:R-:W1:Y:S02]  /*1120*/  @!P0 SYNCS.PHASECHK.TRANS64 P0, [R10+URZ+0x38000], R9 ;  /* 0x038000090a0085a7 */ /* 0x000e64000800007f */
[----:B-1----:R-:W-:Y:S05]  /*1130*/  @!P0 BRA `(.L_x_20) ;  /* 0xfffffffc00ec8947 */ /* 0x002fea000383ffff */
[----:B------:R-:W-:Y:S01]  /*1140*/  ULEA UR5, UR4, UR14, 0x9 ;  /* 0x0000000e04057291 */ /* 0x000fe2000f8e483f */
[----:B------:R-:W-:Y:S01]  /*1150*/  WARPGROUP.ARRIVE ;  /* 0x00000000000079c5 */ /* 0x000fe20000000000 */
[----:B------:R-:W-:Y:S01]  /*1160*/  ULEA UR6, UR4, UR15, 0x9 ;  /* 0x0000000f04067291 */ /* 0x000fe2000f8e483f */
[----:B------:R-:W-:Y:S01]  /*1170*/  UMOV UR9, 0x40000040 ;  /* 0x4000004000097882 */ /* 0x000fe20000000000 */
[----:B------:R-:W-:-:S03]  /*1180*/  UMOV UR11, 0x40000040 ;  /* 0x40000040000b7882 */ /* 0x000fc60000000000 */
[----:B------:R-:W-:Y:S02]  /*1190*/  UMOV UR8, UR5 ;  /* 0x0000000500087c82 */ /* 0x000fe40008000000 */
[----:B------:R-:W-:Y:S02]  /*11a0*/  UMOV UR10, UR6 ;  /* 0x00000006000a7c82 */ /* 0x000fe40008000000 */
[----:B------:R-:W-:Y:S01]  /*11b0*/  HGMMA.64x64x16.F32 R24, gdesc[UR8], R24, UP0 ;  /* 0x00e00000081879f0 */ /* 0x000fe2000bf00818 */
        /* <DEDUP_REMOVED lines=14> */
[----:B------:R-:W-:Y:S03]  /*12a0*/  HGMMA.64x64x16.F32 R24, gdesc[UR8], R24, gsb0 ;  /* 0x00e00000081879f0 */ /* 0x000fe60008000818 */
[----:B------:R-:W-:Y:S02]  /*12b0*/  WARPGROUP.DEPBAR.LE gsb0, 0x1 ;  /* 0x00008000000079c5 */ /* 0x000fe40000010100 */
[----:B------:R-:W-:Y:S05]  /*12c0*/  @!P1 BRA `(.L_x_21) ;  /* 0x0000000000049947 */ /* 0x000fea0003800000 */
[----:B------:R-:W-:Y:S01]  /*12d0*/  BPT.TRAP 0x1 ;  /* 0x000000040000795c */ /* 0x000fe20000300000 */
.L_x_21:
[----:B------:R-:W-:-:S13]  /*12e0*/  ISETP.NE.AND P0, PT, R3, RZ, PT ;  /* 0x000000ff0300720c */ /* 0x000fda0003f05270 */
[----:B0-----:R-:W-:-:S05]  /*12f0*/  @P0 LEA R9, R8, UR7, 0x3 ;  /* 0x0000000708090c11 */ /* 0x001fca000f8e18ff */
[----:B------:R-:W-:-:S05]  /*1300*/  @P0 VIADD R10, R9, 0x38070 ;  /* 0x00038070090a0836 */ /* 0x000fca0000000000 */
[----:B------:R-:W-:-:S04]  /*1310*/  @P0 PRMT R10, R5, 0x654, R10 ;  /* 0x00000654050a0816 */ /* 0x000fc8000000000a */
[----:B------:R0:W-:Y:S01]  /*1320*/  @P0 SYNCS.ARRIVE.TRANS64.RED.A1T0 RZ, [R10+URZ], RZ ;  /* 0x000000ff0aff09a7 */ /* 0x0001e2000810043f */
[----:B------:R-:W-:-:S13]  /*1330*/  ISETP.GT.U32.AND P0, PT, R4, 0x1, PT ;  /* 0x000000010400780c */ /* 0x000fda0003f04070 */
[----:B0-----:R-:W-:Y:S05]  /*1340*/  @P0 BRA `(.L_x_22) ;  /* 0x0000000000040947 */ /* 0x001fea0003800000 */
[----:B------:R-:W-:Y:S01]  /*1350*/  BPT.TRAP 0x1 ;  /* 0x000000040000795c */ /* 0x000fe20000300000 */
.L_x_22:
[----:B------:R-:W-:Y:S01]  /*1360*/  UIADD3 UR4, UR4, 0x1, URZ ;  /* 0x0000000104047890 */ /* 0x000fe2000fffe03f */
[C---:B------:R-:W-:Y:S01]  /*1370*/  ISETP.GT.AND P1, PT, R7.reuse, 0x1, PT ;  /* 0x000000010700780c */ /* 0x040fe20003f24270 */
[----:B------:R-:W-:Y:S02]  /*1380*/  VIADD R8, R8, 0x1 ;  /* 0x0000000108087836 */ /* 0x000fe40000000000 */
[----:B------:R-:W-:Y:S01]  /*1390*/  UISETP.NE.AND UP0, UPT, UR4, 0xe, UPT ;  /* 0x0000000e0400788c */ /* 0x000fe2000bf05270 */
[----:B------:R-:W-:Y:S02]  /*13a0*/  VIADD R7, R7, 0xffffffff ;  /* 0xffffffff07077836 */ /* 0x000fe40000000000 */
[C---:B------:R-:W-:Y:S01]  /*13b0*/  ISETP.NE.AND P0, PT, R8.reuse, 0xe, PT ;  /* 0x0000000e0800780c */ /* 0x040fe20003f05270 */
[----:B------:R-:W-:Y:S02]  /*13c0*/  USEL UR5, URZ, 0x1, UP0 ;  /* 0x000000013f057887 */ /* 0x000fe40008000000 */
[----:B------:R-:W-:Y:S01]  /*13d0*/  USEL UR4, UR4, URZ, UP0 ;  /* 0x0000003f04047287 */ /* 0x000fe20008000000 */
[----:B------:R-:W-:Y:S01]  /*13e0*/  SEL R8, R8, RZ, P0 ;  /* 0x000000ff08087207 */ /* 0x000fe20000000000 */
[----:B------:R-:W-:-:S02]  /*13f0*/  UPLOP3.LUT UP0, UPT, UPT, UPT, UPT, 0x80, 0x0 ;  /* 0x000000000000789c */ /* 0x000fc40003f0f070 */
[----:B------:R-:W-:Y:S01]  /*1400*/  LOP3.LUT R12, R12, UR5, RZ, 0x3c, !PT ;  /* 0x000000050c0c7c12 */ /* 0x000fe2000f8e3cff */
[----:B------:R-:W-:Y:S08]  /*1410*/  @P1 BRA `(.L_x_23) ;  /* 0xfffffffc00201947 */ /* 0x000ff0000383ffff */
.L_x_18:
[----:B------:R-:W-:Y:S01]  /*1420*/  ISETP.GE.AND P0, PT, R11, 0x1, PT ;  /* 0x000000010b00780c */ /* 0x000fe20003f06270 */
[----:B------:R-:W-:-:S12]  /*1430*/  WARPGROUP.DEPBAR.LE gsb0, 0x0 ;  /* 0x00008000000079c5 */ /* 0x000fd80000010000 */
[----:B------:R-:W-:Y:S05]  /*1440*/  @!P0 BRA `(.L_x_24) ;  /* 0x0000000000588947 */ /* 0x000fea0003800000 */
[----:B------:R-:W-:-:S04]  /*1450*/  LOP3.LUT R7, R4, 0x1, RZ, 0xfc, !PT ;  /* 0x0000000104077812 */ /* 0x000fc800078efcff */
[----:B------:R-:W-:-:S13]  /*1460*/  ISETP.NE.AND P0, PT, R7, 0x3, PT ;  /* 0x000000030700780c */ /* 0x000fda0003f05270 */
[----:B------:R-:W-:Y:S05]  /*1470*/  @!P0 BRA `(.L_x_25) ;  /* 0x0000000000048947 */ /* 0x000fea0003800000 */
[----:B------:R-:W-:Y:S01]  /*1480*/  BPT.TRAP 0x1 ;  /* 0x000000040000795c */ /* 0x000fe20000300000 */
.L_x_25:
[----:B------:R-:W-:Y:S01]  /*1490*/  ISETP.NE.AND P0, PT, R3, RZ, PT ;  /* 0x000000ff0300720c */ /* 0x000fe20003f05270 */
[----:B------:R-:W-:Y:S01]  /*14a0*/  BSSY B0, `(.L_x_26) ;  /* 0x000000e000007945 */ /* 0x000fe20003800000 */
[----:B------:R-:W-:-:S11]  /*14b0*/  ISETP.GT.U32.AND P1, PT, R4, 0x1, PT ;  /* 0x000000010400780c */ /* 0x000fd60003f24070 */
[----:B------:R-:W-:Y:S05]  /*14c0*/  @!P0 BRA `(.L_x_27) ;  /* 0x00000000002c8947 */ /* 0x000fea0003800000 */
[----:B------:R-:W0:Y:S01]  /*14d0*/  S2R R4, SR_CgaCtaId ;  /* 0x0000000000047919 */ /* 0x000e220000008800 */
[----:B------:R-:W-:Y:S02]  /*14e0*/  SHF.R.U32.HI R8, RZ, 0x1, R6 ;  /* 0x00000001ff087819 */ /* 0x000fe40000011606 */
[----:B------:R-:W-:-:S03]  /*14f0*/  MOV R3, 0x400 ;  /* 0x0000040000037802 */ /* 0x000fc60000000f00 */
[----:B------:R-:W-:-:S05]  /*1500*/  IMAD.WIDE.U32 R8, R8, -0x6db6db6d, RZ ;  /* 0x9249249308087825 */ /* 0x000fca00078e00ff */
[----:B------:R-:W-:-:S05]  /*1510*/  SHF.R.U32.HI R9, RZ, 0x2, R9 ;  /* 0x00000002ff097819 */ /* 0x000fca0000011609 */
[----:B------:R-:W-:Y:S01]  /*1520*/  IMAD R6, R9, -0xe, R6 ;  /* 0xfffffff209067824 */ /* 0x000fe200078e0206 */
[----:B0-----:R-:W-:-:S05]  /*1530*/  LEA R3, R4, R3, 0x18 ;  /* 0x0000000304037211 */ /* 0x001fca00078ec0ff */
[----:B------:R-:W-:-:S04]  /*1540*/  IMAD R6, R6, 0x8, R3 ;  /* 0x0000000806067824 */ /* 0x000fc800078e0203 */
[----:B------:R-:W-:-:S05]  /*1550*/  VIADD R6, R6, 0x38070 ;  /* 0x0003807006067836 */ /* 0x000fca0000000000 */
[----:B------:R-:W-:-:S04]  /*1560*/  PRMT R6, R5, 0x654, R6 ;  /* 0x0000065405067816 */ /* 0x000fc80000000006 */
[----:B------:R0:W-:Y:S03]  /*1570*/  SYNCS.ARRIVE.TRANS64.RED.A1T0 RZ, [R6+URZ], RZ ;  /* 0x000000ff06ff79a7 */ /* 0x0001e6000810043f */
.L_x_27:
[----:B------:R-:W-:Y:S05]  /*1580*/  BSYNC B0 ;  /* 0x0000000000007941 */ /* 0x000fea0003800000 */
.L_x_26:
[----:B------:R-:W-:Y:S05]  /*1590*/  @P1 BRA `(.L_x_24) ;  /* 0x0000000000041947 */ /* 0x000fea0003800000 */
[----:B------:R-:W-:Y:S01]  /*15a0*/  BPT.TRAP 0x1 ;  /* 0x000000040000795c */ /* 0x000fe20000300000 */
.L_x_24:
[----:B------:R-:W1:Y:S01]  /*15b0*/  S2R R3, SR_TID.X ;  /* 0x0000000000037919 */ /* 0x000e620000002100 */
[----:B------:R-:W-:Y:S01]  /*15c0*/  ULDC.64 UR4, c[0x0][0x280] ;  /* 0x0000a00000047ab9 */ /* 0x000fe20000000a00 */
[----:B------:R-:W2:Y:S01]  /*15d0*/  S2R R9, SR_CTAID.Y ;  /* 0x0000000000097919 */ /* 0x000ea20000002600 */
[----:B------:R-:W4:Y:S01]  /*15e0*/  S2R R11, SR_CTAID.X ;  /* 0x00000000000b7919 */ /* 0x000f220000002500 */
[----:B-1----:R-:W-:-:S04]  /*15f0*/  SHF.R.S32.HI R4, RZ, 0x1f, R3 ;  /* 0x0000001fff047819 */ /* 0x002fc80000011403 */
[----:B------:R-:W-:Y:S01]  /*1600*/  LEA.HI R4, R4, R3, RZ, 0x7 ;  /* 0x0000000304047211 */ /* 0x000fe200078f38ff */
[----:B--2---:R-:W-:-:S03]  /*1610*/  IMAD.SHL.U32 R9, R9, 0x40, RZ ;  /* 0x0000004009097824 */ /* 0x004fc600078e00ff */
[----:B------:R-:W-:Y:S02]  /*1620*/  LOP3.LUT R4, R4, 0xffffff80, RZ, 0xc0, !PT ;  /* 0xffffff8004047812 */ /* 0x000fe400078ec0ff */
[----:B------:R-:W-:-:S03]  /*1630*/  ISETP.GE.AND P0, PT, R9, UR5, PT ;  /* 0x0000000509007c0c */ /* 0x000fc6000bf06270 */
[----:B------:R-:W-:Y:S02]  /*1640*/  IMAD.IADD R12, R3, 0x1, -R4 ;  /* 0x00000001030c7824 */ /* 0x000fe400078e0a04 */
[----:B----4-:R-:W-:-:S03]  /*1650*/  IMAD.SHL.U32 R3, R11, 0x40, RZ ;  /* 0x000000400b037824 */ /* 0x010fc600078e00ff */
[----:B------:R-:W-:Y:S02]  /*1660*/  SHF.R.S32.HI R15, RZ, 0x1f, R12 ;  /* 0x0000001fff0f7819 */ /* 0x000fe4000001140c */
[----:B------:R-:W-:Y:S02]  /*1670*/  ISETP.GE.OR P0, PT, R3, UR4, P0 ;  /* 0x0000000403007c0c */ /* 0x000fe40008706670 */
[----:B------:R-:W-:-:S04]  /*1680*/  LEA.HI R4, R15, R12, RZ, 0x2 ;  /* 0x0000000c0f047211 */ /* 0x000fc800078f10ff */
[--C-:B------:R-:W-:Y:S02]  /*1690*/  SHF.R.S32.HI R8, RZ, 0x2, R4.reuse ;  /* 0x00000002ff087819 */ /* 0x100fe40000011404 */
[----:B------:R-:W-:-:S04]  /*16a0*/  SHF.R.S32.HI R5, RZ, 0x1f, R4 ;  /* 0x0000001fff057819 */ /* 0x000fc80000011404 */
[----:B------:R-:W-:-:S04]  /*16b0*/  LEA.HI R5, R5, R8, RZ, 0x3 ;  /* 0x0000000805057211 */ /* 0x000fc800078f18ff */
[----:B------:R-:W-:Y:S01]  /*16c0*/  LOP3.LUT R13, R5, 0xfffffff8, RZ, 0xc0, !PT ;  /* 0xfffffff8050d7812 */ /* 0x000fe200078ec0ff */
[----:B------:R-:W-:Y:S06]  /*16d0*/  @P0 EXIT ;  /* 0x000000000000094d */ /* 0x000fec0003800000 */
[----:B0-----:R-:W0:Y:S01]  /*16e0*/  LDC.64 R6, c[0x0][0x5d0] ;  /* 0x00017400ff067b82 */ /* 0x001e220000000a00 */
[----:B------:R-:W-:Y:S01]  /*16f0*/  LOP3.LUT R5, R4, 0x7ffffffc, RZ, 0xc0, !PT ;  /* 0x7ffffffc04057812 */ /* 0x000fe200078ec0ff */
[----:B------:R-:W-:Y:S01]  /*1700*/  IMAD.IADD R4, R8, 0x1, -R13 ;  /* 0x0000000108047824 */ /* 0x000fe200078e0a0d */
[----:B------:R-:W-:Y:S02]  /*1710*/  LEA.HI R10, R15, R12, RZ, 0x5 ;  /* 0x0000000c0f0a7211 */ /* 0x000fe400078f28ff */
[----:B---3-5:R-:W-:Y:S01]  /*1720*/  FSETP.NEU.AND P1, PT, R2, RZ, PT ;  /* 0x000000ff0200720b */ /* 0x028fe20003f2d000 */
[----:B------:R-:W-:Y:S01]  /*1730*/  IMAD.IADD R8, R12, 0x1, -R5 ;  /* 0x000000010c087824 */ /* 0x000fe200078e0a05 */
[----:B------:R-:W-:Y:S02]  /*1740*/  SHF.R.S32.HI R5, RZ, 0x1f, R4 ;  /* 0x0000001fff057819 */ /* 0x000fe40000011404 */
[----:B------:R-:W-:Y:S01]  /*1750*/  SHF.R.S32.HI R13, RZ, 0x5, R10 ;  /* 0x00000005ff0d7819 */ /* 0x000fe2000001140a */
[----:B------:R-:W-:-:S02]  /*1760*/  IMAD.SHL.U32 R12, R8, 0x2, RZ ;  /* 0x00000002080c7824 */ /* 0x000fc400078e00ff */
[----:B------:R-:W-:-:S03]  /*1770*/  IMAD.WIDE R10, R11, 0x40, R4 ;  /* 0x000000400b0a7825 */ /* 0x000fc600078e0204 */
[----:B------:R-:W-:Y:S01]  /*1780*/  SHF.R.S32.HI R14, RZ, 0x1f, R12 ;  /* 0x0000001fff0e7819 */ /* 0x000fe2000001140c */
[----:B------:R-:W-:Y:S01]  /*1790*/  IMAD R5, R13, -0x10, -R3 ;  /* 0xfffffff00d057824 */ /* 0x000fe200078e0a03 */
[----:B------:R-:W-:Y:S01]  /*17a0*/  IADD3 R8, P0, R9, R12, RZ ;  /* 0x0000000c09087210 */ /* 0x000fe20007f1e0ff */
[----:B------:R-:W-:Y:S01]  /*17b0*/  IMAD.WIDE R10, R13, 0x10, R10 ;  /* 0x000000100d0a7825 */ /* 0x000fe200078e020a */
[----:B------:R-:W-:Y:S02]  /*17c0*/  IADD3 R3, -R12, UR5, -R9 ;  /* 0x000000050c037c10 */ /* 0x000fe4000fffe909 */
[----:B------:R-:W-:Y:S02]  /*17d0*/  LEA.HI.X.SX32 R9, R9, R14, 0x1, P0 ;  /* 0x0000000e09097211 */ /* 0x000fe400000f0eff */
[----:B------:R-:W-:Y:S01]  /*17e0*/  IADD3 R4, R5, UR4, -R4 ;  /* 0x0000000405047c10 */ /* 0x000fe2000fffe804 */
[-C--:B0-----:R-:W-:Y:S01]  /*17f0*/  IMAD R5, R11, R6.reuse, RZ ;  /* 0x000000060b057224 */ /* 0x081fe200078e02ff */
[----:B------:R-:W-:Y:S01]  /*1800*/  ISETP.GT.AND P0, PT, R3, RZ, PT ;  /* 0x000000ff0300720c */ /* 0x000fe20003f04270 */
[----:B------:R-:W-:Y:S01]  /*1810*/  IMAD.WIDE.U32 R12, R10, R6, R8 ;  /* 0x000000060a0c7225 */ /* 0x000fe200078e0008 */
[----:B------:R-:W-:-:S02]  /*1820*/  SHF.L.U64.HI R16, R6, 0x3, R7 ;  /* 0x0000000306107819 */ /* 0x000fc40000010207 */
[----:B------:R-:W-:Y:S01]  /*1830*/  ISETP.GT.AND P2, PT, R4, RZ, P0 ;  /* 0x000000ff0400720c */ /* 0x000fe20000744270 */
[----:B------:R-:W-:Y:S02]  /*1840*/  IMAD R5, R10, R7, R5 ;  /* 0x000000070a057224 */ /* 0x000fe400078e0205 */
[----:B------:R-:W-:Y:S02]  /*1850*/  IMAD.SHL.U32 R17, R6, 0x8, RZ ;  /* 0x0000000806117824 */ /* 0x000fe400078e00ff */
[----:B------:R-:W-:Y:S01]  /*1860*/  IMAD.IADD R19, R13, 0x1, R5 ;  /* 0x000000010d137824 */ /* 0x000fe200078e0205 */
[----:B------:R-:W-:Y:S07]  /*1870*/  @!P1 BRA `(.L_x_28) ;  /* 0x00000018001c9947 */ /* 0x000fee0003800000 */
[----:B------:R-:W-:Y:S01]  /*1880*/  ULDC.64 UR6, c[0x0][0x5b0] ;  /* 0x00016c0000067ab9 */ /* 0x000fe20000000a00 */
[----:B------:R-:W-:Y:S01]  /*1890*/  ULDC.64 UR8, c[0x0][0x5a8] ;  /* 0x00016a0000087ab9 */ /* 0x000fe20000000a00 */
[----:B------:R-:W-:Y:S01]  /*18a0*/  IMAD R5, R11, UR6, RZ ;  /* 0x000000060b057c24 */ /* 0x000fe2000f8e02ff */
[----:B------:R-:W-:Y:S01]  /*18b0*/  ULDC.64 UR4, c[0x0][0x5c8] ;  /* 0x0001720000047ab9 */ /* 0x000fe20000000a00 */
[----:B------:R-:W-:-:S04]  /*18c0*/  IMAD.WIDE.U32 R14, R10, UR6, R8 ;  /* 0x000000060a0e7c25 */ /* 0x000fc8000f8e0008 */
[----:B------:R-:W-:Y:S01]  /*18d0*/  IMAD R5, R10, UR7, R5 ;  /* 0x000000070a057c24 */ /* 0x000fe2000f8e0205 */
[----:B------:R-:W-:-:S03]  /*18e0*/  LEA R6, P1, R14, UR8, 0x1 ;  /* 0x000000080e067c11 */ /* 0x000fc6000f8208ff */
[----:B------:R-:W-:-:S05]  /*18f0*/  IMAD.IADD R7, R15, 0x1, R5 ;  /* 0x000000010f077824 */ /* 0x000fca00078e0205 */
[----:B------:R-:W-:-:S05]  /*1900*/  LEA.HI.X R7, R14, UR9, R7, 0x1, P1 ;  /* 0x000000090e077c11 */ /* 0x000fca00088f0c07 */
[----:B------:R-:W2:Y:S01]  /*1910*/  @P2 LDG.E.LTC128B.U16 R13, desc[UR12][R6.64] ;  /* 0x0000000c060d2981 */ /* 0x000ea2000c1e1520 */
[----:B------:R-:W-:Y:S01]  /*1920*/  LEA R14, P4, R12, UR4, 0x1 ;  /* 0x000000040c0e7c11 */ /* 0x000fe2000f8808ff */
[----:B------:R-:W-:Y:S01]  /*1930*/  BSSY B0, `(.L_x_29) ;  /* 0x000000d000007945 */ /* 0x000fe20003800000 */
[----:B------:R-:W-:-:S04]  /*1940*/  ISETP.GT.AND P1, PT, R3, 0x1, PT ;  /* 0x000000010300780c */ /* 0x000fc80003f24270 */
[----:B------:R-:W-:Y:S01]  /*1950*/  ISETP.GT.AND P3, PT, R4, RZ, P1 ;  /* 0x000000ff0400720c */ /* 0x000fe20000f64270 */
[----:B--2---:R-:W-:-:S05]  /*1960*/  HADD2.F32 R15, -RZ, R13.H0_H0 ;  /* 0x2000000dff0f7230 */ /* 0x004fca0000004100 */
[----:B------:R-:W-:-:S04]  /*1970*/  FMUL R15, R15, R2 ;  /* 0x000000020f0f7220 */ /* 0x000fc80000400000 */
[----:B------:R-:W-:-:S05]  /*1980*/  FFMA R15, R24, R0, R15 ;  /* 0x00000000180f7223 */ /* 0x000fca000000000f */
[----:B------:R-:W-:Y:S02]  /*1990*/  F2FP.F16.F32.PACK_AB R18, RZ, R15 ;  /* 0x0000000fff12723e */ /* 0x000fe400000000ff */
[----:B------:R-:W-:Y:S02]  /*19a0*/  LEA.HI.X R15, R12, UR5, R19, 0x1, P4 ;  /* 0x000000050c0f7c11 */ /* 0x000fe4000a0f0c13 */
[----:B------:R-:W-:Y:S02]  /*19b0*/  PRMT R12, R18, 0x7610, R12 ;  /* 0x00007610120c7816 */ /* 0x000fe4000000000c */
[----:B------:R-:W-:-:S03]  /*19c0*/  PRMT R18, R13, 0x7610, R18 ;  /* 0x000076100d127816 */ /* 0x000fc60000000012 */
[----:B------:R0:W-:Y:S01]  /*19d0*/  @P2 STG.E.U16 desc[UR12][R14.64], R12 ;  /* 0x0000000c0e002986 */ /* 0x0001e2000c10150c */
[----:B------:R-:W-:Y:S05]  /*19e0*/  @!P3 BRA `(.L_x_30) ;  /* 0x000000000004b947 */ /* 0x000fea0003800000 */
[----:B------:R1:W5:Y:S02]  /*19f0*/  LDG.E.LTC128B.U16 R18, desc[UR12][R6.64+0x2] ;  /* 0x0000020c06127981 */ /* 0x000364000c1e1520 */
.L_x_30:
[----:B------:R-:W-:Y:S05]  /*1a00*/  BSYNC B0 ;  /* 0x0000000000007941 */ /* 0x000fea0003800000 */
.L_x_29:
[----:B------:R-:W-:Y:S01]  /*1a10*/  USHF.L.U32 UR5, UR6, 0x3, URZ ;  /* 0x0000000306057899 */ /* 0x000fe2000800063f */
[----:B-----5:R-:W-:Y:S01]  /*1a20*/  HADD2.F32 R11, -RZ, R18.H0_H0 ;  /* 0x20000012ff0b7230 */ /* 0x020fe20000004100 */
[----:B------:R-:W-:Y:S01]  /*1a30*/  USHF.L.U64.HI UR4, UR6, 0x3, UR7 ;  /* 0x0000000306047899 */ /* 0x000fe20008010207 */
[----:B------:R-:W-:-:S03]  /*1a40*/  ISETP.GT.AND P0, PT, R4, 0x8, P0 ;  /* 0x000000080400780c */ /* 0x000fc60000704270 */
[----:B0-----:R-:W-:Y:S02]  /*1a50*/  IMAD.U32 R12, RZ, RZ, UR5 ;  /* 0x00000005ff0c7e24 */ /* 0x001fe4000f8e00ff */
[----:B------:R-:W-:Y:S01]  /*1a60*/  FMUL R20, R11, R2 ;  /* 0x000000020b147220 */ /* 0x000fe20000400000 */
[----:B------:R-:W-:-:S03]  /*1a70*/  IMAD.U32 R13, RZ, RZ, UR4 ;  /* 0x00000004ff0d7e24 */ /* 0x000fc6000f8e00ff */
[----:B------:R-:W-:Y:S01]  /*1a80*/  FFMA R20, R25, R0, R20 ;  /* 0x0000000019147223 */ /* 0x000fe20000000014 */
[----:B------:R-:W-:-:S04]  /*1a90*/  IMAD.WIDE.U32 R12, R10, UR6, R12 ;  /* 0x000000060a0c7c25 */ /* 0x000fc8000f8e000c */
[----:B------:R-:W-:Y:S02]  /*1aa0*/  F2FP.F16.F32.PACK_AB R20, RZ, R20 ;  /* 0x00000014ff14723e */ /* 0x000fe400000000ff */
[----:B------:R-:W-:Y:S01]  /*1ab0*/  IADD3 R10, P2, R8, R12, RZ ;  /* 0x0000000c080a7210 */ /* 0x000fe20007f5e0ff */
[----:B------:R-:W-:-:S03]  /*1ac0*/  @P3 IMAD.MOV.U32 R12, RZ, RZ, R14 ;  /* 0x000000ffff0c3224 */ /* 0x000fc600078e000e */
[----:B------:R-:W-:Y:S01]  /*1ad0*/  IADD3.X R5, R9, R5, R13, P2, !PT ;  /* 0x0000000509057210 */ /* 0x000fe200017fe40d */
[----:B------:R-:W-:Y:S01]  /*1ae0*/  @P3 IMAD.MOV.U32 R13, RZ, RZ, R15 ;  /* 0x000000ffff0d3224 */ /* 0x000fe200078e000f */
[----:B------:R-:W-:-:S04]  /*1af0*/  LEA R8, P2, R10, UR8, 0x1 ;  /* 0x000000080a087c11 */ /* 0x000fc8000f8408ff */
[----:B------:R-:W-:Y:S01]  /*1b00*/  LEA.HI.X R9, R10, UR9, R5, 0x1, P2 ;  /* 0x000000090a097c11 */ /* 0x000fe200090f0c05 */
[----:B------:R0:W-:Y:S04]  /*1b10*/  @P3 STG.E.U16 desc[UR12][R12.64+0x2], R20 ;  /* 0x000002140c003986 */ /* 0x0001e8000c10150c */
[----:B------:R-:W2:Y:S01]  /*1b20*/  @P0 LDG.E.LTC128B.U16 R18, desc[UR12][R8.64] ;  /* 0x0000000c08120981 */ /* 0x000ea2000c1e1520 */
[C---:B------:R-:W-:Y:S01]  /*1b30*/  SHF.L.U64.HI R11, R17.reuse, 0x1, R16 ;  /* 0x00000001110b7819 */ /* 0x040fe20000010210 */
[----:B------:R-:W-:Y:S01]  /*1b40*/  BSSY B0, `(.L_x_31) ;  /* 0x000000b000007945 */ /* 0x000fe20003800000 */
[----:B------:R-:W-:Y:S02]  /*1b50*/  LEA R10, P2, R17, R14, 0x1 ;  /* 0x0000000e110a7211 */ /* 0x000fe400078408ff */
[----:B------:R-:W-:-:S03]  /*1b60*/  ISETP.GT.AND P1, PT, R4, 0x8, P1 ;  /* 0x000000080400780c */ /* 0x000fc60000f24270 */
[----:B------:R-:W-:Y:S02]  /*1b70*/  IMAD.X R11, R11, 0x1, R15, P2 ;  /* 0x000000010b0b7824 */ /* 0x000fe400010e060f */
[----:B--2---:R-:W-:-:S05]  /*1b80*/  HADD2.F32 R5, -RZ, R18.H0_H0 ;  /* 0x20000012ff057230 */ /* 0x004fca0000004100 */
[----:B------:R-:W-:-:S04]  /*1b90*/  FMUL R5, R5, R2 ;  /* 0x0000000205057220 */ /* 0x000fc80000400000 */
[----:B------:R-:W-:-:S05]  /*1ba0*/  FFMA R5, R26, R0, R5 ;  /* 0x000000001a057223 */ /* 0x000fca0000000005 */
[----:B------:R-:W-:-:S05]  /*1bb0*/  F2FP.F16.F32.PACK_AB R5, RZ, R5 ;  /* 0x00000005ff05723e */ /* 0x000fca00000000ff */
[----:B------:R0:W-:Y:S01]  /*1bc0*/  @P0 STG.E.U16 desc[UR12][R10.64], R5 ;  /* 0x000000050a000986 */ /* 0x0001e2000c10150c */
[----:B------:R-:W-:Y:S05]  /*1bd0*/  @!P1 BRA `(.L_x_32) ;  /* 0x0000000000049947 */ /* 0x000fea0003800000 */
[----:B------:R2:W5:Y:S02]  /*1be0*/  LDG.E.LTC128B.U16 R18, desc[UR12][R8.64+0x2] ;  /* 0x0000020c08127981 */ /* 0x000564000c1e1520 */
.L_x_32:
[----:B------:R-:W-:Y:S05]  /*1bf0*/  BSYNC B0 ;  /* 0x0000000000007941 */ /* 0x000fea0003800000 */
.L_x_31:
[----:B0----5:R-:W-:Y:S01]  /*1c00*/  HADD2.F32 R5, -RZ, R18.H0_H0 ;  /* 0x20000012ff057230 */ /* 0x021fe20000004100 */
[----:B------:R-:W-:Y:S01]  /*1c10*/  ISETP.GT.AND P0, PT, R3, 0x8, PT ;  /* 0x000000080300780c */ /* 0x000fe20003f04270 */
[----:B------:R-:W-:Y:S03]  /*1c20*/  BSSY B0, `(.L_x_33) ;  /* 0x0000008000007945 */ /* 0x000fe60003800000 */
[----:B------:R-:W-:Y:S01]  /*1c30*/  FMUL R12, R5, R2 ;  /* 0x00000002050c7220 */ /* 0x000fe20000400000 */
[----:B------:R-:W-:-:S03]  /*1c40*/  ISETP.GT.AND P2, PT, R4, RZ, P0 ;  /* 0x000000ff0400720c */ /* 0x000fc60000744270 */
[----:B------:R-:W-:-:S05]  /*1c50*/  FFMA R12, R27, R0, R12 ;  /* 0x000000001b0c7223 */ /* 0x000fca000000000c */
[----:B------:R-:W-:-:S05]  /*1c60*/  F2FP.F16.F32.PACK_AB R12, RZ, R12 ;  /* 0x0000000cff0c723e */ /* 0x000fca00000000ff */
[----:B------:R0:W-:Y:S01]  /*1c70*/  @P1 STG.E.U16 desc[UR12][R10.64+0x2], R12 ;  /* 0x0000020c0a001986 */ /* 0x0001e2000c10150c */
[----:B------:R-:W-:Y:S05]  /*1c80*/  @!P2 BRA `(.L_x_34) ;  /* 0x000000000004a947 */ /* 0x000fea0003800000 */
[----:B------:R3:W5:Y:S02]  /*1c90*/  LDG.E.LTC128B.U16 R18, desc[UR12][R6.64+0x10] ;  /* 0x0000100c06127981 */ /* 0x000764000c1e1520 */
.L_x_34:
[----:B------:R-:W-:Y:S05]  /*1ca0*/  BSYNC B0 ;  /* 0x0000000000007941 */ /* 0x000fea0003800000 */
.L_x_33:
[----:B-----5:R-:W-:Y:S01]  /*1cb0*/  HADD2.F32 R5, -RZ, R18.H0_H0 ;  /* 0x20000012ff057230 */ /* 0x020fe20000004100 */
[----:B------:R-:W-:Y:S01]  /*1cc0*/  ISETP.GT.AND P1, PT, R3, 0x9, PT ;  /* 0x000000090300780c */ /* 0x000fe20003f24270 */
[----:B0-----:R-:W-:Y:S01]  /*1cd0*/  @P2 IMAD.MOV.U32 R12, RZ, RZ, R14 ;  /* 0x000000ffff0c2224 */ /* 0x001fe200078e000e */
[----:B------:R-:W-:Y:S01]  /*1ce0*/  BSSY B0, `(.L_x_35) ;  /* 0x0000009000007945 */ /* 0x000fe20003800000 */
[----:B------:R-:W-:Y:S02]  /*1cf0*/  @P2 IMAD.MOV.U32 R13, RZ, RZ, R15 ;  /* 0x000000ffff0d2224 */ /* 0x000fe400078e000f */
[----:B------:R-:W-:Y:S01]  /*1d00*/  FMUL R5, R5, R2 ;  /* 0x0000000205057220 */ /* 0x000fe20000400000 */
[----:B------:R-:W-:-:S03]  /*1d10*/  ISETP.GT.AND P3, PT, R4, RZ, P1 ;  /* 0x000000ff0400720c */ /* 0x000fc60000f64270 */
[----:B------:R-:W-:-:S05]  /*1d20*/  FFMA R5, R28, R0, R5 ;  /* 0x000000001c057223 */ /* 0x000fca0000000005 */
[----:B------:R-:W-:-:S05]  /*1d30*/  F2FP.F16.F32.PACK_AB R5, RZ, R5 ;  /* 0x00000005ff05723e */ /* 0x000fca00000000ff */
[----:B------:R0:W-:Y:S01]  /*1d40*/  @P2 STG.E.U16 desc[UR12][R12.64+0x10], R5 ;  /* 0x000010050c002986 */ /* 0x0001e2000c10150c */
[----:B------:R-:W-:Y:S05]  /*1d50*/  @!P3 BRA `(.L_x_36) ;  /* 0x000000000004b947 */ /* 0x000fea0003800000 */
[----:B------:R4:W5:Y:S02]  /*1d60*/  LDG.E.LTC128B.U16 R18, desc[UR12][R6.64+0x12] ;  /* 0x0000120c06127981 */ /* 0x000964000c1e1520 */
.L_x_36:
[----:B------:R-:W-:Y:S05]  /*1d70*/  BSYNC B0 ;  /* 0x0000000000007941 */ /* 0x000fea0003800000 */
.L_x_35:
[----:B0----5:R-:W-:Y:S01]  /*1d80*/  HADD2.F32 R5, -RZ, R18.H0_H0 ;  /* 0x20000012ff057230 */ /* 0x021fe20000004100 */
[----:B------:R-:W-:Y:S01]  /*1d90*/  ISETP.GT.AND P0, PT, R4, 0x8, P0 ;  /* 0x000000080400780c */ /* 0x000fe20000704270 */
[----:B------:R-:W-:Y:S01]  /*1da0*/  @P3 IMAD.MOV.U32 R13, RZ, RZ, R15 ;  /* 0x000000ffff0d3224 */ /* 0x000fe200078e000f */
[----:B------:R-:W-:Y:S02]  /*1db0*/  BSSY B0, `(.L_x_37) ;  /* 0x0000009000007945 */ /* 0x000fe40003800000 */
[----:B------:R-:W-:-:S04]  /*1dc0*/  FMUL R12, R5, R2 ;  /* 0x00000002050c7220 */ /* 0x000fc80000400000 */
[----:B------:R-:W-:-:S05]  /*1dd0*/  FFMA R12, R29, R0, R12 ;  /* 0x000000001d0c7223 */ /* 0x000fca000000000c */
[----:B------:R-:W-:-:S04]  /*1de0*/  F2FP.F16.F32.PACK_AB R12, RZ, R12 ;  /* 0x0000000cff0c723e */ /* 0x000fc800000000ff */
[----:B------:R-:W-:Y:S01]  /*1df0*/  PRMT R5, R12, 0x7610, R5 ;  /* 0x000076100c057816 */ /* 0x000fe20000000005 */
[----:B------:R-:W-:-:S05]  /*1e00*/  @P3 IMAD.MOV.U32 R12, RZ, RZ, R14 ;  /* 0x000000ffff0c3224 */ /* 0x000fca00078e000e */
[----:B------:R0:W-:Y:S01]  /*1e10*/  @P3 STG.E.U16 desc[UR12][R12.64+0x12], R5 ;  /* 0x000012050c003986 */ /* 0x0001e2000c10150c */
[----:B------:R-:W-:Y:S05]  /*1e20*/  @!P0 BRA `(.L_x_38) ;  /* 0x0000000000048947 */ /* 0x000fea0003800000 */
[----:B------:R0:W5:Y:S02]  /*1e30*/  LDG.E.LTC128B.U16 R18, desc[UR12][R8.64+0x10] ;  /* 0x0000100c08127981 */ /* 0x000164000c1e1520 */
.L_x_38:
[----:B------:R-:W-:Y:S05]  /*1e40*/  BSYNC B0 ;  /* 0x0000000000007941 */ /* 0x000fea0003800000 */
.L_x_37:
[----:B0----5:R-:W-:Y:S01]  /*1e50*/  HADD2.F32 R5, -RZ, R18.H0_H0 ;  /* 0x20000012ff057230 */ /* 0x021fe20000004100 */
[----:B------:R-:W-:Y:S01]  /*1e60*/  ISETP.GT.AND P1, PT, R4, 0x8, P1 ;  /* 0x000000080400780c */ /* 0x000fe20000f24270 */
[----:B------:R-:W-:Y:S03]  /*1e70*/  BSSY B0, `(.L_x_39) ;  /* 0x0000007000007945 */ /* 0x000fe60003800000 */
[----:B------:R-:W-:-:S04]  /*1e80*/  FMUL R5, R5, R2 ;  /* 0x0000000205057220 */ /* 0x000fc80000400000 */
[----:B------:R-:W-:-:S05]  /*1e90*/  FFMA R5, R30, R0, R5 ;  /* 0x000000001e057223 */ /* 0x000fca0000000005 */
[----:B------:R-:W-:-:S05]  /*1ea0*/  F2FP.F16.F32.PACK_AB R5, RZ, R5 ;  /* 0x00000005ff05723e */ /* 0x000fca00000000ff */
[----:B------:R0:W-:Y:S01]  /*1eb0*/  @P0 STG.E.U16 desc[UR12][R10.64+0x10], R5 ;  /* 0x000010050a000986 */ /* 0x0001e2000c10150c */
[----:B------:R-:W-:Y:S05]  /*1ec0*/  @!P1 BRA `(.L_x_40) ;  /* 0x0000000000049947 */ /* 0x000fea0003800000 */
[----:B------:R0:W5:Y:S02]  /*1ed0*/  LDG.E.LTC128B.U16 R18, desc[UR12][R8.64+0x12] ;  /* 0x0000120c08127981 */ /* 0x000164000c1e1520 */
.L_x_40:
[----:B------:R-:W-:Y:S05]  /*1ee0*/  BSYNC B0 ;  /* 0x0000000000007941 */ /* 0x000fea0003800000 */
.L_x_39:
        /* <DEDUP_REMOVED lines=10> */
.L_x_42:
[----:B------:R-:W-:Y:S05]  /*1f90*/  BSYNC B0 ;  /* 0x0000000000007941 */ /* 0x000fea0003800000 */
.L_x_41:
        /* <DEDUP_REMOVED lines=12> */
.L_x_44:
[----:B------:R-:W-:Y:S05]  /*2060*/  BSYNC B0 ;  /* 0x0000000000007941 */ /* 0x000fea0003800000 */
.L_x_43:
        /* <DEDUP_REMOVED lines=12> */
.L_x_46:
[----:B------:R-:W-:Y:S05]  /*2130*/  BSYNC B0 ;  /* 0x0000000000007941 */ /* 0x000fea0003800000 */
.L_x_45:
        /* <DEDUP_REMOVED lines=9> */
.L_x_48:
[----:B------:R-:W-:Y:S05]  /*21d0*/  BSYNC B0 ;  /* 0x0000000000007941 */ /* 0x000fea0003800000 */
.L_x_47:
        /* <DEDUP_REMOVED lines=10> */
.L_x_50:
[----:B------:R-:W-:Y:S05]  /*2280*/  BSYNC B0 ;  /* 0x0000000000007941 */ /* 0x000fea0003800000 */
.L_x_49:
        /* <DEDUP_REMOVED lines=12> */
.L_x_52:
[----:B------:R-:W-:Y:S05]  /*2350*/  BSYNC B0 ;  /* 0x0000000000007941 */ /* 0x000fea0003800000 */
.L_x_51:
        /* <DEDUP_REMOVED lines=12> */
.L_x_54:
[----:B------:R-:W-:Y:S05]  /*2420*/  BSYNC B0 ;  /* 0x0000000000007941 */ /* 0x000fea0003800000 */
.L_x_53:
        /* <DEDUP_REMOVED lines=9> */
.L_x_56:
[----:B------:R-:W-:Y:S05]  /*24c0*/  BSYNC B0 ;  /* 0x0000000000007941 */ /* 0x000fea0003800000 */
.L_x_55:
        /* <DEDUP_REMOVED lines=10> */
.L_x_58:
[----:B------:R-:W-:Y:S05]  /*2570*/  BSYNC B0 ;  /* 0x0000000000007941 */ /* 0x000fea0003800000 */
.L_x_57:
        /* <DEDUP_REMOVED lines=12> */
.L_x_60:
[----:B------:R-:W-:Y:S05]  /*2640*/  BSYNC B0 ;  /* 0x0000000000007941 */ /* 0x000fea0003800000 */
.L_x_59:
        /* <DEDUP_REMOVED lines=12> */
.L_x_62:
[----:B------:R-:W-:Y:S05]  /*2710*/  BSYNC B0 ;  /* 0x0000000000007941 */ /* 0x000fea0003800000 */
.L_x_61:
        /* <DEDUP_REMOVED lines=9> */
.L_x_64:
[----:B------:R-:W-:Y:S05]  /*27b0*/  BSYNC B0 ;  /* 0x0000000000007941 */ /* 0x000fea0003800000 */
.L_x_63:
        /* <DEDUP_REMOVED lines=10> */
.L_x_66:
[----:B------:R-:W-:Y:S05]  /*2860*/  BSYNC B0 ;  /* 0x0000000000007941 */ /* 0x000fea0003800000 */
.L_x_65:
        /* <DEDUP_REMOVED lines=12> */
.L_x_68:
[----:B------:R-:W-:Y:S05]  /*2930*/  BSYNC B0 ;  /* 0x0000000000007941 */ /* 0x000fea0003800000 */
.L_x_67:
        /* <DEDUP_REMOVED lines=12> */
.L_x_70:
[----:B------:R-:W-:Y:S05]  /*2a00*/  BSYNC B0 ;  /* 0x0000000000007941 */ /* 0x000fea0003800000 */
.L_x_69:
        /* <DEDUP_REMOVED lines=9> */
.L_x_72:
[----:B------:R-:W-:Y:S05]  /*2aa0*/  BSYNC B0 ;  /* 0x0000000000007941 */ /* 0x000fea0003800000 */
.L_x_71:
        /* <DEDUP_REMOVED lines=10> */
.L_x_74:
[----:B------:R-:W-:Y:S05]  /*2b50*/  BSYNC B0 ;  /* 0x0000000000007941 */ /* 0x000fea0003800000 */
.L_x_73:
        /* <DEDUP_REMOVED lines=12> */
.L_x_76:
[----:B------:R-:W-:Y:S05]  /*2c20*/  BSYNC B0 ;  /* 0x0000000000007941 */ /* 0x000fea0003800000 */
.L_x_75:
        /* <DEDUP_REMOVED lines=12> */
.L_x_78:
[----:B------:R-:W-:Y:S05]  /*2cf0*/  BSYNC B0 ;  /* 0x0000000000007941 */ /* 0x000fea0003800000 */
.L_x_77:
        /* <DEDUP_REMOVED lines=9> */
.L_x_80:
[----:B------:R-:W-:Y:S05]  /*2d90*/  BSYNC B0 ;  /* 0x0000000000007941 */ /* 0x000fea0003800000 */
.L_x_79:
        /* <DEDUP_REMOVED lines=10> */
.L_x_82:
[----:B------:R-:W-:Y:S05]  /*2e40*/  BSYNC B0 ;  /* 0x0000000000007941 */ /* 0x000fea0003800000 */
.L_x_81:
        /* <DEDUP_REMOVED lines=12> */
.L_x_84:
[----:B------:R-:W-:Y:S05]  /*2f10*/  BSYNC B0 ;  /* 0x0000000000007941 */ /* 0x000fea0003800000 */
.L_x_83:
[----:B-----5:R-:W-:Y:S01]  /*2f20*/  HADD2.F32 R3, -RZ, R18.H0_H0 ;  /* 0x20000012ff037230 */ /* 0x020fe20000004100 */
[----:B------:R-:W-:Y:S01]  /*2f30*/  ISETP.GT.AND P0, PT, R4, 0x8, P0 ;  /* 0x000000080400780c */ /* 0x000fe20000704270 */
[----:B------:R-:W-:Y:S03]  /*2f40*/  BSSY B0, `(.L_x_85) ;  /* 0x0000007000007945 */ /* 0x000fe60003800000 */
[----:B01-34-:R-:W-:-:S04]  /*2f50*/  FMUL R6, R3, R2 ;  /* 0x0000000203067220 */ /* 0x01bfc80000400000 */
[----:B------:R-:W-:-:S05]  /*2f60*/  FFMA R6, R53, R0, R6 ;  /* 0x0000000035067223 */ /* 0x000fca0000000006 */
[----:B------:R-:W-:-:S05]  /*2f70*/  F2FP.F16.F32.PACK_AB R6, RZ, R6 ;  /* 0x00000006ff06723e */ /* 0x000fca00000000ff */
[----:B------:R0:W-:Y:S01]  /*2f80*/  @P3 STG.E.U16 desc[UR12][R14.64+0x72], R6 ;  /* 0x000072060e003986 */ /* 0x0001e2000c10150c */
[----:B------:R-:W-:Y:S05]  /*2f90*/  @!P0 BRA `(.L_x_86) ;  /* 0x0000000000048947 */ /* 0x000fea0003800000 */
[----:B------:R1:W5:Y:S02]  /*2fa0*/  LDG.E.LTC128B.U16 R18, desc[UR12][R8.64+0x70] ;  /* 0x0000700c08127981 */ /* 0x000364000c1e1520 */
.L_x_86:
[----:B------:R-:W-:Y:S05]  /*2fb0*/  BSYNC B0 ;  /* 0x0000000000007941 */ /* 0x000fea0003800000 */
.L_x_85:
[----:B-----5:R-:W-:Y:S01]  /*2fc0*/  HADD2.F32 R3, -RZ, R18.H0_H0 ;  /* 0x20000012ff037230 */ /* 0x020fe20000004100 */
[----:B------:R-:W-:Y:S01]  /*2fd0*/  ISETP.GT.AND P1, PT, R4, 0x8, P1 ;  /* 0x000000080400780c */ /* 0x000fe20000f24270 */
[----:B------:R-:W-:Y:S01]  /*2fe0*/  @P0 IMAD.MOV.U32 R4, RZ, RZ, R10 ;  /* 0x000000ffff040224 */ /* 0x000fe200078e000a */
[----:B------:R-:W-:Y:S01]  /*2ff0*/  BSSY B0, `(.L_x_87) ;  /* 0x0000008000007945 */ /* 0x000fe20003800000 */
[----:B------:R-:W-:Y:S02]  /*3000*/  @P0 IMAD.MOV.U32 R5, RZ, RZ, R11 ;  /* 0x000000ffff050224 */ /* 0x000fe400078e000b */
[----:B------:R-:W-:-:S04]  /*3010*/  FMUL R3, R3, R2 ;  /* 0x0000000203037220 */ /* 0x000fc80000400000 */
[----:B------:R-:W-:-:S05]  /*3020*/  FFMA R3, R54, R0, R3 ;  /* 0x0000000036037223 */ /* 0x000fca0000000003 */
[----:B------:R-:W-:-:S05]  /*3030*/  F2FP.F16.F32.PACK_AB R3, RZ, R3 ;  /* 0x00000003ff03723e */ /* 0x000fca00000000ff */
[----:B------:R3:W-:Y:S01]  /*3040*/  @P0 STG.E.U16 desc[UR12][R4.64+0x70], R3 ;  /* 0x0000700304000986 */ /* 0x0007e2000c10150c */
[----:B------:R-:W-:Y:S05]  /*3050*/  @!P1 BRA `(.L_x_88) ;  /* 0x0000000000049947 */ /* 0x000fea0003800000 */
[----:B------:R4:W5:Y:S02]  /*3060*/  LDG.E.LTC128B.U16 R18, desc[UR12][R8.64+0x72] ;  /* 0x0000720c08127981 */ /* 0x000964000c1e1520 */
.L_x_88:
[----:B------:R-:W-:Y:S05]  /*3070*/  BSYNC B0 ;  /* 0x0000000000007941 */ /* 0x000fea0003800000 */
.L_x_87:
[----:B---3-5:R-:W-:-:S05]  /*3080*/  HADD2.F32 R3, -RZ, R18.H0_H0 ;  /* 0x20000012ff037230 */ /* 0x028fca0000004100 */
[----:B------:R-:W-:-:S04]  /*3090*/  FMUL R2, R3, R2 ;  /* 0x0000000203027220 */ /* 0x000fc80000400000 */
[----:B------:R-:W-:Y:S01]  /*30a0*/  FFMA R2, R55, R0, R2 ;  /* 0x0000000037027223 */ /* 0x000fe20000000002 */
[----:B------:R-:W-:Y:S06]  /*30b0*/  @!P1 EXIT ;  /* 0x000000000000994d */ /* 0x000fec0003800000 */
[----:B------:R-:W-:-:S05]  /*30c0*/  F2FP.F16.F32.PACK_AB R2, RZ, R2 ;  /* 0x00000002ff02723e */ /* 0x000fca00000000ff */
[----:B------:R-:W-:Y:S01]  /*30d0*/  STG.E.U16 desc[UR12][R10.64+0x72], R2 ;  /* 0x000072020a007986 */ /* 0x000fe2000c10150c */
[----:B------:R-:W-:Y:S05]  /*30e0*/  EXIT ;  /* 0x000000000000794d */ /* 0x000fea0003800000 */
.L_x_28:
[----:B------:R-:W-:Y:S01]  /*30f0*/  ISETP.GT.AND P3, PT, R3, 0x1, PT ;  /* 0x000000010300780c */ /* 0x000fe20003f64270 */
[----:B------:R-:W-:Y:S01]  /*3100*/  ULDC.64 UR4, c[0x0][0x5c8] ;  /* 0x0001720000047ab9 */ /* 0x000fe20000000a00 */
[-C--:B------:R-:W-:Y:S01]  /*3110*/  FMUL R24, R24, R0.reuse ;  /* 0x0000000018187220 */ /* 0x080fe20000400000 */
[-C--:B------:R-:W-:Y:S01]  /*3120*/  FMUL R25, R25, R0.reuse ;  /* 0x0000000019197220 */ /* 0x080fe20000400000 */
[----:B------:R-:W-:Y:S01]  /*3130*/  ISETP.GT.AND P4, PT, R4, RZ, P3 ;  /* 0x000000ff0400720c */ /* 0x000fe20001f84270 */
[-C--:B------:R-:W-:Y:S01]  /*3140*/  FMUL R26, R26, R0.reuse ;  /* 0x000000001a1a7220 */ /* 0x080fe20000400000 */
[----:B------:R-:W-:Y:S01]  /*3150*/  LEA R6, P1, R12, UR4, 0x1 ;  /* 0x000000040c067c11 */ /* 0x000fe2000f8208ff */
[----:B------:R-:W-:Y:S01]  /*3160*/  FMUL R27, R27, R0 ;  /* 0x000000001b1b7220 */ /* 0x000fe20000400000 */
[----:B------:R-:W-:Y:S01]  /*3170*/  F2FP.F16.F32.PACK_AB R24, RZ, R24 ;  /* 0x00000018ff18723e */ /* 0x000fe200000000ff */
[-C--:B------:R-:W-:Y:S01]  /*3180*/  FMUL R28, R28, R0.reuse ;  /* 0x000000001c1c7220 */ /* 0x080fe20000400000 */
[----:B------:R-:W-:Y:S01]  /*3190*/  LEA.HI.X R7, R12, UR5, R19, 0x1, P1 ;  /* 0x000000050c077c11 */ /* 0x000fe200088f0c13 */
[-C--:B------:R-:W-:Y:S01]  /*31a0*/  FMUL R29, R29, R0.reuse ;  /* 0x000000001d1d7220 */ /* 0x080fe20000400000 */
[----:B------:R-:W-:Y:S01]  /*31b0*/  F2FP.F16.F32.PACK_AB R25, RZ, R25 ;  /* 0x00000019ff19723e */ /* 0x000fe200000000ff */
[-C--:B------:R-:W-:Y:S01]  /*31c0*/  FMUL R30, R30, R0.reuse ;  /* 0x000000001e1e7220 */ /* 0x080fe20000400000 */
[----:B------:R-:W-:Y:S01]  /*31d0*/  SHF.L.U64.HI R5, R17, 0x1, R16 ;  /* 0x0000000111057819 */ /* 0x000fe20000010210 */
[----:B------:R-:W-:Y:S01]  /*31e0*/  @P2 STG.E.U16 desc[UR12][R6.64], R24 ;  /* 0x0000001806002986 */ /* 0x000fe2000c10150c */
[----:B------:R-:W-:Y:S01]  /*31f0*/  ISETP.GT.AND P2, PT, R4, 0x8, P0 ;  /* 0x000000080400780c */ /* 0x000fe20000744270 */
[----:B------:R-:W-:Y:S01]  /*3200*/  FMUL R31, R31, R0 ;  /* 0x000000001f1f7220 */ /* 0x000fe20000400000 */
[----:B------:R-:W-:Y:S01]  /*3210*/  ISETP.GT.AND P1, PT, R3, 0x8, PT ;  /* 0x000000080300780c */ /* 0x000fe20003f24270 */
[----:B------:R-:W-:Y:S01]  /*3220*/  @P4 STG.E.U16 desc[UR12][R6.64+0x2], R25 ;  /* 0x0000021906004986 */ /* 0x000fe2000c10150c */
[----:B------:R-:W-:Y:S01]  /*3230*/  LEA R8, P4, R17, R6, 0x1 ;  /* 0x0000000611087211 */ /* 0x000fe200078808ff */
[-C--:B------:R-:W-:Y:S01]  /*3240*/  FMUL R32, R32, R0.reuse ;  /* 0x0000000020207220 */ /* 0x080fe20000400000 */
[C---:B------:R-:W-:Y:S01]  /*3250*/  ISETP.GT.AND P3, PT, R4.reuse, 0x8, P3 ;  /* 0x000000080400780c */ /* 0x040fe20001f64270 */
[-C--:B------:R-:W-:Y:S01]  /*3260*/  FMUL R33, R33, R0.reuse ;  /* 0x0000000021217220 */ /* 0x080fe20000400000 */
[----:B------:R-:W-:Y:S01]  /*3270*/  ISETP.GT.AND P0, PT, R3, 0x9, PT ;  /* 0x000000090300780c */ /* 0x000fe20003f04270 */
[----:B------:R-:W-:Y:S01]  /*3280*/  IMAD.X R9, R5, 0x1, R7, P4 ;  /* 0x0000000105097824 */ /* 0x000fe200020e0607 */
[----:B------:R-:W-:Y:S01]  /*3290*/  ISETP.GT.AND P5, PT, R4, RZ, P1 ;  /* 0x000000ff0400720c */ /* 0x000fe20000fa4270 */
[-C--:B------:R-:W-:Y:S01]  /*32a0*/  FMUL R34, R34, R0.reuse ;  /* 0x0000000022227220 */ /* 0x080fe20000400000 */
[----:B------:R-:W-:Y:S01]  /*32b0*/  ISETP.GT.AND P4, PT, R4, RZ, P0 ;  /* 0x000000ff0400720c */ /* 0x000fe20000784270 */
[----:B------:R-:W-:Y:S01]  /*32c0*/  FMUL R35, R35, R0 ;  /* 0x0000000023237220 */ /* 0x000fe20000400000 */
[----:B------:R-:W-:Y:S01]  /*32d0*/  F2FP.F16.F32.PACK_AB R26, RZ, R26 ;  /* 0x0000001aff1a723e */ /* 0x000fe200000000ff */
[-C--:B------:R-:W-:Y:S01]  /*32e0*/  FMUL R36, R36, R0.reuse ;  /* 0x0000000024247220 */ /* 0x080fe20000400000 */
[----:B------:R-:W-:Y:S01]  /*32f0*/  F2FP.F16.F32.PACK_AB R27, RZ, R27 ;  /* 0x0000001bff1b723e */ /* 0x000fe200000000ff */
[----:B------:R-:W-:Y:S01]  /*3300*/  FMUL R37, R37, R0 ;  /* 0x0000000025257220 */ /* 0x000fe20000400000 */
[----:B------:R-:W-:Y:S01]  /*3310*/  F2FP.F16.F32.PACK_AB R28, RZ, R28 ;  /* 0x0000001cff1c723e */ /* 0x000fe200000000ff */
[----:B------:R-:W-:Y:S01]  /*3320*/  @P2 STG.E.U16 desc[UR12][R8.64], R26 ;  /* 0x0000001a08002986 */ /* 0x000fe2000c10150c */
[----:B------:R-:W-:Y:S01]  /*3330*/  F2FP.F16.F32.PACK_AB R29, RZ, R29 ;  /* 0x0000001dff1d723e */ /* 0x000fe200000000ff */
[-C--:B------:R-:W-:Y:S01]  /*3340*/  FMUL R38, R38, R0.reuse ;  /* 0x0000000026267220 */ /* 0x080fe20000400000 */
[C---:B------:R-:W-:Y:S01]  /*3350*/  ISETP.GT.AND P1, PT, R4.reuse, 0x8, P1 ;  /* 0x000000080400780c */ /* 0x040fe20000f24270 */
[----:B------:R-:W-:Y:S01]  /*3360*/  @P3 STG.E.U16 desc[UR12][R8.64+0x2], R27 ;  /* 0x0000021b08003986 */ /* 0x000fe2000c10150c */
[----:B------:R-:W-:Y:S01]  /*3370*/  ISETP.GT.AND P3, PT, R3, 0x10, PT ;  /* 0x000000100300780c */ /* 0x000fe20003f64270 */
[-C--:B------:R-:W-:Y:S01]  /*3380*/  FMUL R39, R39, R0.reuse ;  /* 0x0000000027277220 */ /* 0x080fe20000400000 */
[----:B------:R-:W-:Y:S01]  /*3390*/  ISETP.GT.AND P2, PT, R4, 0x8, P0 ;  /* 0x000000080400780c */ /* 0x000fe20000744270 */
[----:B------:R-:W-:Y:S01]  /*33a0*/  @P5 STG.E.U16 desc[UR12][R6.64+0x10], R28 ;  /* 0x0000101c06005986 */ /* 0x000fe2000c10150c */
[----:B------:R-:W-:Y:S01]  /*33b0*/  ISETP.GT.AND P0, PT, R3, 0x11, PT ;  /* 0x000000110300780c */ /* 0x000fe20003f04270 */
[----:B------:R-:W-:Y:S01]  /*33c0*/  FMUL R40, R40, R0 ;  /* 0x0000000028287220 */ /* 0x000fe20000400000 */
[----:B------:R-:W-:Y:S01]  /*33d0*/  F2FP.F16.F32.PACK_AB R30, RZ, R30 ;  /* 0x0000001eff1e723e */ /* 0x000fe200000000ff */
[----:B------:R-:W-:Y:S01]  /*33e0*/  @P4 STG.E.U16 desc[UR12][R6.64+0x12], R29 ;  /* 0x0000121d06004986 */ /* 0x000fe2000c10150c */
[C---:B------:R-:W-:Y:S01]  /*33f0*/  ISETP.GT.AND P4, PT, R4.reuse, RZ, P3 ;  /* 0x000000ff0400720c */ /* 0x040fe20001f84270 */
[-C--:B------:R-:W-:Y:S01]  /*3400*/  FMUL R41, R41, R0.reuse ;  /* 0x0000000029297220 */ /* 0x080fe20000400000 */
[----:B------:R-:W-:Y:S01]  /*3410*/  ISETP.GT.AND P5, PT, R4, RZ, P0 ;  /* 0x000000ff0400720c */ /* 0x000fe200007a4270 */
[----:B------:R-:W-:Y:S01]  /*3420*/  @P1 STG.E.U16 desc[UR12][R8.64+0x10], R30 ;  /* 0x0000101e08001986 */ /* 0x000fe2000c10150c */
[----:B------:R-:W-:Y:S01]  /*3430*/  F2FP.F16.F32.PACK_AB R31, RZ, R31 ;  /* 0x0000001fff1f723e */ /* 0x000fe200000000ff */
[----:B------:R-:W-:Y:S01]  /*3440*/  FMUL R42, R42, R0 ;  /* 0x000000002a2a7220 */ /* 0x000fe20000400000 */
[----:B------:R-:W-:Y:S01]  /*3450*/  F2FP.F16.F32.PACK_AB R32, RZ, R32 ;  /* 0x00000020ff20723e */ /* 0x000fe200000000ff */
[-C--:B------:R-:W-:Y:S01]  /*3460*/  FMUL R43, R43, R0.reuse ;  /* 0x000000002b2b7220 */ /* 0x080fe20000400000 */
[----:B------:R-:W-:Y:S01]  /*3470*/  F2FP.F16.F32.PACK_AB R33, RZ, R33 ;  /* 0x00000021ff21723e */ /* 0x000fe200000000ff */
[----:B------:R-:W-:Y:S01]  /*3480*/  @P2 STG.E.U16 desc[UR12][R8.64+0x12], R31 ;  /* 0x0000121f08002986 */ /* 0x000fe2000c10150c */
[----:B------:R-:W-:Y:S01]  /*3490*/  ISETP.GT.AND P3, PT, R4, 0x8, P3 ;  /* 0x000000080400780c */ /* 0x000fe20001f64270 */
[-C--:B------:R-:W-:Y:S01]  /*34a0*/  FMUL R44, R44, R0.reuse ;  /* 0x000000002c2c7220 */ /* 0x080fe20000400000 */
[----:B------:R-:W-:Y:S01]  /*34b0*/  ISETP.GT.AND P1, PT, R3, 0x18, PT ;  /* 0x000000180300780c */ /* 0x000fe20003f24270 */
[----:B------:R-:W-:Y:S01]  /*34c0*/  @P4 STG.E.U16 desc[UR12][R6.64+0x20], R32 ;  /* 0x0000202006004986 */ /* 0x000fe2000c10150c */
[C---:B------:R-:W-:Y:S01]  /*34d0*/  ISETP.GT.AND P0, PT, R4.reuse, 0x8, P0 ;  /* 0x000000080400780c */ /* 0x040fe20000704270 */
[-C--:B------:R-:W-:Y:S01]  /*34e0*/  FMUL R45, R45, R0.reuse ;  /* 0x000000002d2d7220 */ /* 0x080fe20000400000 */
[----:B------:R-:W-:Y:S01]  /*34f0*/  ISETP.GT.AND P2, PT, R3, 0x19, PT ;  /* 0x000000190300780c */ /* 0x000fe20003f44270 */
[----:B------:R-:W-:Y:S01]  /*3500*/  @P5 STG.E.U16 desc[UR12][R6.64+0x22], R33 ;  /* 0x0000222106005986 */ /* 0x000fe2000c10150c */
        /* <DEDUP_REMOVED lines=12> */
[----:B------:R-:W-:Y:S01]  /*35d0*/  ISETP.GT.AND P3, PT, R3, 0x20, PT ;  /* 0x000000200300780c */ /* 0x000fe20003f64270 */
[----:B------:R-:W-:Y:S01]  /*35e0*/  @P0 STG.E.U16 desc[UR12][R8.64+0x22], R35 ;  /* 0x0000222308000986 */ /* 0x000fe2000c10150c */
[C---:B------:R-:W-:Y:S01]  /*35f0*/  ISETP.GT.AND P1, PT, R4.reuse, 0x8, P1 ;  /* 0x000000080400780c */ /* 0x040fe20000f24270 */
[-C--:B------:R-:W-:Y:S01]  /*3600*/  FMUL R51, R51, R0.reuse ;  /* 0x0000000033337220 */ /* 0x080fe20000400000 */
[----:B------:R-:W-:Y:S01]  /*3610*/  ISETP.GT.AND P0, PT, R3, 0x21, PT ;  /* 0x000000210300780c */ /* 0x000fe20003f04270 */
[----:B------:R-:W-:Y:S01]  /*3620*/  @P4 STG.E.U16 desc[UR12][R6.64+0x30], R36 ;  /* 0x0000302406004986 */ /* 0x000fe2000c10150c */
[----:B------:R-:W-:Y:S01]  /*3630*/  ISETP.GT.AND P2, PT, R4, 0x8, P2 ;  /* 0x000000080400780c */ /* 0x000fe20001744270 */
[-C--:B------:R-:W-:Y:S01]  /*3640*/  FMUL R52, R52, R0.reuse ;  /* 0x0000000034347220 */ /* 0x080fe20000400000 */
[C---:B------:R-:W-:Y:S01]  /*3650*/  ISETP.GT.AND P4, PT, R4.reuse, RZ, P3 ;  /* 0x000000ff0400720c */ /* 0x040fe20001f84270 */
[----:B------:R-:W-:Y:S01]  /*3660*/  @P5 STG.E.U16 desc[UR12][R6.64+0x32], R37 ;  /* 0x0000322506005986 */ /* 0x000fe2000c10150c */
        /* <DEDUP_REMOVED lines=8> */
[----:B------:R-:W-:-:S02]  /*36f0*/  F2FP.F16.F32.PACK_AB R41, RZ, R41 ;  /* 0x00000029ff29723e */ /* 0x000fc400000000ff */
[C---:B------:R-:W-:Y:S01]  /*3700*/  ISETP.GT.AND P3, PT, R4.reuse, 0x8, P3 ;  /* 0x000000080400780c */ /* 0x040fe20001f64270 */
[----:B------:R-:W-:Y:S01]  /*3710*/  @P2 STG.E.U16 desc[UR12][R8.64+0x32], R39 ;  /* 0x0000322708002986 */ /* 0x000fe2000c10150c */
[----:B------:R-:W-:Y:S02]  /*3720*/  ISETP.GT.AND P0, PT, R4, 0x8, P0 ;  /* 0x000000080400780c */ /* 0x000fe40000704270 */
[----:B------:R-:W-:Y:S01]  /*3730*/  F2FP.F16.F32.PACK_AB R42, RZ, R42 ;  /* 0x0000002aff2a723e */ /* 0x000fe200000000ff */
[----:B------:R-:W-:Y:S01]  /*3740*/  @P4 STG.E.U16 desc[UR12][R6.64+0x40], R40 ;  /* 0x0000402806004986 */ /* 0x000fe2000c10150c */
[C---:B------:R-:W-:Y:S02]  /*3750*/  ISETP.GT.AND P4, PT, R3.reuse, 0x28, PT ;  /* 0x000000280300780c */ /* 0x040fe40003f84270 */
[----:B------:R-:W-:Y:S01]  /*3760*/  F2FP.F16.F32.PACK_AB R43, RZ, R43 ;  /* 0x0000002bff2b723e */ /* 0x000fe200000000ff */
[----:B------:R-:W-:Y:S01]  /*3770*/  @P5 STG.E.U16 desc[UR12][R6.64+0x42], R41 ;  /* 0x0000422906005986 */ /* 0x000fe2000c10150c */
[----:B------:R-:W-:-:S02]  /*3780*/  ISETP.GT.AND P5, PT, R3, 0x29, PT ;  /* 0x000000290300780c */ /* 0x000fc40003fa4270 */
[C---:B------:R-:W-:Y:S01]  /*3790*/  ISETP.GT.AND P1, PT, R4.reuse, RZ, P4 ;  /* 0x000000ff0400720c */ /* 0x040fe20002724270 */
[----:B------:R-:W-:Y:S01]  /*37a0*/  @P3 STG.E.U16 desc[UR12][R8.64+0x40], R42 ;  /* 0x0000402a08003986 */ /* 0x000fe2000c10150c */
[----:B------:R-:W-:Y:S02]  /*37b0*/  ISETP.GT.AND P6, PT, R4, RZ, P5 ;  /* 0x000000ff0400720c */ /* 0x000fe40002fc4270 */
[----:B------:R-:W-:Y:S01]  /*37c0*/  F2FP.F16.F32.PACK_AB R44, RZ, R44 ;  /* 0x0000002cff2c723e */ /* 0x000fe200000000ff */
[----:B------:R-:W-:Y:S01]  /*37d0*/  @P0 STG.E.U16 desc[UR12][R8.64+0x42], R43 ;  /* 0x0000422b08000986 */ /* 0x000fe2000c10150c */
[C---:B------:R-:W-:Y:S02]  /*37e0*/  ISETP.GT.AND P3, PT, R3.reuse, 0x30, PT ;  /* 0x000000300300780c */ /* 0x040fe40003f64270 */
[C---:B------:R-:W-:Y:S02]  /*37f0*/  ISETP.GT.AND P2, PT, R3.reuse, 0x31, PT ;  /* 0x000000310300780c */ /* 0x040fe40003f44270 */
[----:B------:R-:W-:-:S02]  /*3800*/  ISETP.GT.AND P0, PT, R3, 0x39, PT ;  /* 0x000000390300780c */ /* 0x000fc40003f04270 */
[C---:B------:R-:W-:Y:S01]  /*3810*/  ISETP.GT.AND P4, PT, R4.reuse, 0x8, P4 ;  /* 0x000000080400780c */ /* 0x040fe20002784270 */
[----:B------:R-:W-:Y:S01]  /*3820*/  @P1 STG.E.U16 desc[UR12][R6.64+0x50], R44 ;  /* 0x0000502c06001986 */ /* 0x000fe2000c10150c */
[----:B------:R-:W-:Y:S01]  /*3830*/  ISETP.GT.AND P1, PT, R3, 0x38, PT ;  /* 0x000000380300780c */ /* 0x000fe20003f24270 */
[----:B------:R-:W-:Y:S01]  /*3840*/  @P6 IMAD.MOV.U32 R2, RZ, RZ, R6 ;  /* 0x000000ffff026224 */ /* 0x000fe200078e0006 */
[----:B------:R-:W-:Y:S01]  /*3850*/  F2FP.F16.F32.PACK_AB R45, RZ, R45 ;  /* 0x0000002dff2d723e */ /* 0x000fe200000000ff */
[----:B------:R-:W-:Y:S01]  /*3860*/  @P6 IMAD.MOV.U32 R3, RZ, RZ, R7 ;  /* 0x000000ffff036224 */ /* 0x000fe200078e0007 */
[----:B------:R-:W-:Y:S02]  /*3870*/  F2FP.F16.F32.PACK_AB R46, RZ, R46 ;  /* 0x0000002eff2e723e */ /* 0x000fe400000000ff */
[----:B------:R-:W-:Y:S02]  /*3880*/  F2FP.F16.F32.PACK_AB R47, RZ, R47 ;  /* 0x0000002fff2f723e */ /* 0x000fe400000000ff */
[----:B------:R0:W-:Y:S01]  /*3890*/  @P6 STG.E.U16 desc[UR12][R2.64+0x52], R45 ;  /* 0x0000522d02006986 */ /* 0x0001e2000c10150c */
[----:B------:R-:W-:-:S02]  /*38a0*/  ISETP.GT.AND P6, PT, R4, 0x8, P5 ;  /* 0x000000080400780c */ /* 0x000fc40002fc4270 */
[C---:B------:R-:W-:Y:S02]  /*38b0*/  ISETP.GT.AND P5, PT, R4.reuse, RZ, P3 ;  /* 0x000000ff0400720c */ /* 0x040fe40001fa4270 */
[----:B------:R-:W-:Y:S02]  /*38c0*/  ISETP.GT.AND P3, PT, R4, 0x8, P3 ;  /* 0x000000080400780c */ /* 0x000fe40001f64270 */
[----:B------:R-:W-:Y:S02]  /*38d0*/  F2FP.F16.F32.PACK_AB R48, RZ, R48 ;  /* 0x00000030ff30723e */ /* 0x000fe400000000ff */
[----:B------:R-:W-:Y:S02]  /*38e0*/  F2FP.F16.F32.PACK_AB R49, RZ, R49 ;  /* 0x00000031ff31723e */ /* 0x000fe400000000ff */
[----:B------:R-:W-:Y:S01]  /*38f0*/  F2FP.F16.F32.PACK_AB R50, RZ, R50 ;  /* 0x00000032ff32723e */ /* 0x000fe200000000ff */
[----:B0-----:R-:W-:Y:S01]  /*3900*/  @P4 IMAD.MOV.U32 R2, RZ, RZ, R8 ;  /* 0x000000ffff024224 */ /* 0x001fe200078e0008 */
[----:B------:R-:W-:Y:S01]  /*3910*/  F2FP.F16.F32.PACK_AB R51, RZ, R51 ;  /* 0x00000033ff33723e */ /* 0x000fe200000000ff */
[----:B------:R-:W-:Y:S01]  /*3920*/  @P4 IMAD.MOV.U32 R3, RZ, RZ, R9 ;  /* 0x000000ffff034224 */ /* 0x000fe200078e0009 */
[----:B------:R-:W-:-:S02]  /*3930*/  F2FP.F16.F32.PACK_AB R52, RZ, R52 ;  /* 0x00000034ff34723e */ /* 0x000fc400000000ff */
[----:B------:R-:W-:Y:S02]  /*3940*/  F2FP.F16.F32.PACK_AB R53, RZ, R53 ;  /* 0x00000035ff35723e */ /* 0x000fe400000000ff */
[----:B------:R0:W-:Y:S01]  /*3950*/  @P4 STG.E.U16 desc[UR12][R2.64+0x50], R46 ;  /* 0x0000502e02004986 */ /* 0x0001e2000c10150c */
[C---:B------:R-:W-:Y:S02]  /*3960*/  ISETP.GT.AND P4, PT, R4.reuse, RZ, P2 ;  /* 0x000000ff0400720c */ /* 0x040fe40001784270 */
[----:B------:R-:W-:Y:S02]  /*3970*/  ISETP.GT.AND P2, PT, R4, 0x8, P2 ;  /* 0x000000080400780c */ /* 0x000fe40001744270 */
[----:B------:R-:W-:Y:S01]  /*3980*/  F2FP.F16.F32.PACK_AB R54, RZ, R54 ;  /* 0x00000036ff36723e */ /* 0x000fe200000000ff */
[----:B0-----:R-:W-:Y:S02]  /*3990*/  @P6 IMAD.MOV.U32 R2, RZ, RZ, R8 ;  /* 0x000000ffff026224 */ /* 0x001fe400078e0008 */
[----:B------:R-:W-:-:S05]  /*39a0*/  @P6 IMAD.MOV.U32 R3, RZ, RZ, R9 ;  /* 0x000000ffff036224 */ /* 0x000fca00078e0009 */
[----:B------:R0:W-:Y:S01]  /*39b0*/  @P6 STG.E.U16 desc[UR12][R2.64+0x52], R47 ;  /* 0x0000522f02006986 */ /* 0x0001e2000c10150c */
[C---:B------:R-:W-:Y:S02]  /*39c0*/  ISETP.GT.AND P6, PT, R4.reuse, RZ, P0 ;  /* 0x000000ff0400720c */ /* 0x040fe400007c4270 */
[----:B------:R-:W-:Y:S01]  /*39d0*/  ISETP.GT.AND P0, PT, R4, 0x8, P0 ;  /* 0x000000080400780c */ /* 0x000fe20000704270 */
[----:B0-----:R-:W-:Y:S02]  /*39e0*/  @P5 IMAD.MOV.U32 R2, RZ, RZ, R6 ;  /* 0x000000ffff025224 */ /* 0x001fe400078e0006 */
[----:B------:R-:W-:-:S05]  /*39f0*/  @P5 IMAD.MOV.U32 R3, RZ, RZ, R7 ;  /* 0x000000ffff035224 */ /* 0x000fca00078e0007 */
[----:B------:R0:W-:Y:S01]  /*3a00*/  @P5 STG.E.U16 desc[UR12][R2.64+0x60], R48 ;  /* 0x0000603002005986 */ /* 0x0001e2000c10150c */
[C---:B------:R-:W-:Y:S02]  /*3a10*/  ISETP.GT.AND P5, PT, R4.reuse, RZ, P1 ;  /* 0x000000ff0400720c */ /* 0x040fe40000fa4270 */
[----:B------:R-:W-:Y:S01]  /*3a20*/  ISETP.GT.AND P1, PT, R4, 0x8, P1 ;  /* 0x000000080400780c */ /* 0x000fe20000f24270 */
[----:B0-----:R-:W-:Y:S02]  /*3a30*/  @P4 IMAD.MOV.U32 R2, RZ, RZ, R6 ;  /* 0x000000ffff024224 */ /* 0x001fe400078e0006 */
[----:B------:R-:W-:-:S05]  /*3a40*/  @P4 IMAD.MOV.U32 R3, RZ, RZ, R7 ;  /* 0x000000ffff034224 */ /* 0x000fca00078e0007 */
[----:B------:R0:W-:Y:S02]  /*3a50*/  @P4 STG.E.U16 desc[UR12][R2.64+0x62], R49 ;  /* 0x0000623102004986 */ /* 0x0001e4000c10150c */
        /* <DEDUP_REMOVED lines=8> */
[----:B------:R0:W-:Y:S04]  /*3ae0*/  @P5 STG.E.U16 desc[UR12][R2.64+0x70], R52 ;  /* 0x0000703402005986 */ /* 0x0001e8000c10150c */
[----:B------:R1:W-:Y:S01]  /*3af0*/  @P6 STG.E.U16 desc[UR12][R6.64+0x72], R53 ;  /* 0x0000723506006986 */ /* 0x0003e2000c10150c */
[----:B0-----:R-:W-:Y:S02]  /*3b00*/  @P1 IMAD.MOV.U32 R2, RZ, RZ, R8 ;  /* 0x000000ffff021224 */ /* 0x001fe400078e0008 */
[----:B------:R-:W-:-:S05]  /*3b10*/  @P1 IMAD.MOV.U32 R3, RZ, RZ, R9 ;  /* 0x000000ffff031224 */ /* 0x000fca00078e0009 */
[----:B------:R1:W-:Y:S01]  /*3b20*/  @P1 STG.E.U16 desc[UR12][R2.64+0x70], R54 ;  /* 0x0000703602001986 */ /* 0x0003e2000c10150c */
[----:B------:R-:W-:Y:S05]  /*3b30*/  @!P0 EXIT ;  /* 0x000000000000894d */ /* 0x000fea0003800000 */
[----:B------:R-:W-:-:S05]  /*3b40*/  F2FP.F16.F32.PACK_AB R0, RZ, R0 ;  /* 0x00000000ff00723e */ /* 0x000fca00000000ff */
[----:B------:R-:W-:Y:S01]  /*3b50*/  STG.E.U16 desc[UR12][R8.64+0x72], R0 ;  /* 0x0000720008007986 */ /* 0x000fe2000c10150c */
[----:B------:R-:W-:Y:S05]  /*3b60*/  EXIT ;  /* 0x000000000000794d */ /* 0x000fea0003800000 */
.L_x_14:
[----:B------:R-:W-:-:S13]  /*3b70*/  ISETP.NE.AND P0, PT, R15, RZ, PT ;  /* 0x000000ff0f00720c */ /* 0x000fda0003f05270 */
[----:B------:R-:W-:Y:S05]  /*3b80*/  @P0 EXIT ;  /* 0x000000000000094d */ /* 0x000fea0003800000 */
[----:B------:R-:W-:Y:S01]  /*3b90*/  ELECT P0, URZ, PT ;  /* 0x00000000003f782f */ /* 0x000fe20003800000 */
[----:B------:R-:W-:-:S12]  /*3ba0*/  BSSY B0, `(.L_x_89) ;  /* 0x0000073000007945 */ /* 0x000fd80003800000 */
[----:B------:R-:W-:Y:S05]  /*3bb0*/  @!P0 BRA `(.L_x_90) ;  /* 0x0000000400c48947 */ /* 0x000fea0003800000 */
[----:B------:R-:W-:-:S13]  /*3bc0*/  ISETP.GE.AND P0, PT, R11, 0x1, PT ;  /* 0x000000010b00780c */ /* 0x000fda0003f06270 */
[----:B------:R-:W-:Y:S05]  /*3bd0*/  @!P0 BRA `(.L_x_90) ;  /* 0x0000000400bc8947 */ /* 0x000fea0003800000 */
[----:B------:R-:W0:Y:S01]  /*3be0*/  S2R R3, SR_CgaCtaId ;  /* 0x0000000000037919 */ /* 0x000e220000008800 */
[----:B------:R-:W-:Y:S01]  /*3bf0*/  IMAD.SHL.U32 R23, R7, 0x40, RZ ;  /* 0x0000004007177824 */ /* 0x000fe200078e00ff */
[----:B------:R-:W-:Y:S01]  /*3c00*/  ULDC UR4, c[0x0][0x384] ;  /* 0x0000e10000047ab9 */ /* 0x000fe20000000800 */
[----:B------:R-:W-:Y:S01]  /*3c10*/  LOP3.LUT P0, RZ, R6, 0x1f, RZ, 0xc0, !PT ;  /* 0x0000001f06ff7812 */ /* 0x000fe2000780c0ff */
[----:B------:R-:W-:Y:S01]  /*3c20*/  ULDC UR5, c[0x0][0x388] ;  /* 0x0000e20000057ab9 */ /* 0x000fe20000000800 */
[C---:B------:R-:W-:Y:S01]  /*3c30*/  ISETP.NE.AND P1, PT, R10.reuse, RZ, PT ;  /* 0x000000ff0a00720c */ /* 0x040fe20003f25270 */
[----:B------:R-:W-:Y:S01]  /*3c40*/  IMAD.MOV.U32 R5, RZ, RZ, 0x1 ;  /* 0x00000001ff057424 */ /* 0x000fe200078e00ff */
[----:B------:R-:W-:Y:S02]  /*3c50*/  ISETP.NE.OR P0, PT, R10, RZ, !P0 ;  /* 0x000000ff0a00720c */ /* 0x000fe40004705670 */
[----:B------:R-:W-:Y:S02]  /*3c60*/  CS2R R6, SRZ ;  /* 0x0000000000067805 */ /* 0x000fe4000001ff00 */
[----:B------:R-:W-:Y:S01]  /*3c70*/  LOP3.LUT R20, R4, 0x2, RZ, 0xfc, !PT ;  /* 0x0000000204147812 */ /* 0x000fe200078efcff */
[----:B------:R-:W-:-:S02]  /*3c80*/  IMAD.MOV.U32 R15, RZ, RZ, RZ ;  /* 0x000000ffff0f7224 */ /* 0x000fc400078e00ff */
[----:B------:R-:W-:Y:S02]  /*3c90*/  IMAD.MOV.U32 R8, RZ, RZ, RZ ;  /* 0x000000ffff087224 */ /* 0x000fe400078e00ff */
[----:B0----5:R-:W-:-:S05]  /*3ca0*/  IMAD.SHL.U32 R0, R3, 0x20, RZ ;  /* 0x0000002003007824 */ /* 0x021fca00078e00ff */
[----:B---3--:R-:W-:Y:S01]  /*3cb0*/  LOP3.LUT R2, R0, 0x20, RZ, 0xc0, !PT ;  /* 0x0000002000027812 */ /* 0x008fe200078ec0ff */
[----:B------:R-:W-:-:S04]  /*3cc0*/  IMAD R0, R16, R17, RZ ;  /* 0x0000001110007224 */ /* 0x000fc800078e02ff */
[----:B------:R-:W-:Y:S02]  /*3cd0*/  IMAD R9, R9, 0x40, R2 ;  /* 0x0000004009097824 */ /* 0x000fe400078e0202 */
[----:B------:R-:W-:Y:S02]  /*3ce0*/  IMAD.SHL.U32 R2, R3, 0x800, RZ ;  /* 0x0000080003027824 */ /* 0x000fe400078e00ff */
[----:B------:R-:W-:-:S03]  /*3cf0*/  IMAD.HI.U32 R3, R23, UR4, RZ ;  /* 0x0000000417037c27 */ /* 0x000fc6000f8e00ff */
[----:B------:R-:W-:Y:S01]  /*3d00*/  LOP3.LUT R2, R2, 0x800, RZ, 0xc0, !PT ;  /* 0x0000080002027812 */ /* 0x000fe200078ec0ff */
[----:B------:R-:W-:Y:S01]  /*3d10*/  IMAD R0, R13, R0, 0x1 ;  /* 0x000000010d007424 */ /* 0x000fe200078e0200 */
[----:B------:R-:W-:-:S07]  /*3d20*/  SHF.R.U32.HI R3, RZ, UR5, R3 ;  /* 0x00000005ff037c19 */ /* 0x000fce0008011603 */
.L_x_94:
[----:B------:R-:W0:Y:S01]  /*3d30*/  S2R R17, SR_CgaCtaId ;  /* 0x0000000000117919 */ /* 0x000e220000008800 */
[----:B------:R-:W-:-:S04]  /*3d40*/  MOV R10, 0x400 ;  /* 0x00000400000a7802 */ /* 0x000fc80000000f00 */
[----:B0-----:R-:W-:Y:S02]  /*3d50*/  LEA R14, R17, R10, 0x18 ;  /* 0x0000000a110e7211 */ /* 0x001fe400078ec0ff */
[----:B------:R-:W-:-:S03]  /*3d60*/  SHF.L.U32 R10, R5, 0x1f, RZ ;  /* 0x0000001f050a7819 */ /* 0x000fc600000006ff */
[----:B------:R-:W-:-:S07]  /*3d70*/  IMAD R21, R7, 0x8, R14 ;  /* 0x0000000807157824 */ /* 0x000fce00078e020e */
.L_x_91:
[----:B0-----:R0:W1:Y:S02]  /*3d80*/  SYNCS.PHASECHK.TRANS64.TRYWAIT P2, [R21+URZ+0x38070], R10 ;  /* 0x0380700a150075a7 */ /* 0x001064000804017f */
[----:B-1----:R-:W-:Y:S05]  /*3d90*/  @!P2 NANOSLEEP.SYNCS 0x989680 ;  /* 0x009896800000a95d */ /* 0x002fea0003900000 */
[----:B------:R-:W1:Y:S02]  /*3da0*/  @!P2 SYNCS.PHASECHK.TRANS64 P2, [R21+URZ+0x38070], R10 ;  /* 0x0380700a1500a5a7 */ /* 0x000e64000804007f */
[----:B-1----:R-:W-:Y:S05]  /*3db0*/  @!P2 BRA `(.L_x_91) ;  /* 0xfffffffc00f0a947 */ /* 0x002fea000383ffff */
[----:B0-----:R-:W0:Y:S02]  /*3dc0*/  @!P1 LDC R10, c[0x0][0x500] ;  /* 0x00014000ff0a9b82 */ /* 0x001e240000000800 */
[----:B0-----:R0:W-:Y:S02]  /*3dd0*/  @!P1 SYNCS.ARRIVE.TRANS64 RZ, [R21+URZ+0x38000], R10 ;  /* 0x0380000a15ff99a7 */ /* 0x0011e4000800003f */
[----:B0-----:R-:W-:-:S04]  /*3de0*/  PRMT R10, R20, 0x9910, RZ ;  /* 0x00009910140a7816 */ /* 0x001fc800000000ff */
[----:B------:R-:W-:-:S13]  /*3df0*/  ISETP.NE.AND P2, PT, R10, 0x2, PT ;  /* 0x000000020a00780c */ /* 0x000fda0003f45270 */
[----:B------:R-:W-:Y:S05]  /*3e00*/  @P2 BRA `(.L_x_92) ;  /* 0x0000000000042947 */ /* 0x000fea0003800000 */
[----:B------:R-:W-:Y:S01]  /*3e10*/  BPT.TRAP 0x1 ;  /* 0x000000040000795c */ /* 0x000fe20000300000 */
.L_x_92:
[----:B------:R-:W-:Y:S05]  /*3e20*/  @P0 BRA `(.L_x_93) ;  /* 0x0000000000040947 */ /* 0x000fea0003800000 */
[----:B------:R-:W-:Y:S01]  /*3e30*/  BPT.TRAP 0x1 ;  /* 0x000000040000795c */ /* 0x000fe20000300000 */
.L_x_93:
[----:B------:R-:W0:Y:S01]  /*3e40*/  LDC R12, c[0x0][0x380] ;  /* 0x0000e000ff0c7b82 */ /* 0x000e220000000800 */
[----:B------:R-:W-:Y:S01]  /*3e50*/  R2UR UR4, R3 ;  /* 0x00000000030472ca */ /* 0x000fe200000e0000 */
[----:B------:R-:W-:Y:S01]  /*3e60*/  ULDC UR20, c[0x0][0x38c] ;  /* 0x0000e30000147ab9 */ /* 0x000fe20000000800 */
[----:B------:R-:W-:Y:S01]  /*3e70*/  R2UR UR5, R23 ;  /* 0x00000000170572ca */ /* 0x000fe200000e0000 */
[----:B------:R-:W-:Y:S01]  /*3e80*/  UISETP.NE.AND UP0, UPT, UR20, 0x1, UPT ;  /* 0x000000011400788c */ /* 0x000fe2000bf05270 */
[----:B------:R-:W-:Y:S01]  /*3e90*/  IMAD R10, R7, 0x1000, R2 ;  /* 0x00001000070a7824 */ /* 0x000fe200078e0202 */
[----:B------:R-:W-:Y:S01]  /*3ea0*/  R2UR UR17, R21 ;  /* 0x00000000151172ca */ /* 0x000fe200000e0000 */
[----:B------:R-:W-:Y:S01]  /*3eb0*/  VIADD R0, R0, 0xffffffff ;  /* 0xffffffff00007836 */ /* 0x000fe20000000000 */
[----:B------:R-:W1:Y:S01]  /*3ec0*/  LDC.64 R16, c[0x0][0x3b8] ;  /* 0x0000ee00ff107b82 */ /* 0x000e620000000a00 */
[----:B------:R-:W-:Y:S01]  /*3ed0*/  IMAD R10, R10, 0x2, R14 ;  /* 0x000000020a0a7824 */ /* 0x000fe200078e020e */
[C---:B------:R-:W-:Y:S01]  /*3ee0*/  R2UR UR18, R8.reuse ;  /* 0x00000000081272ca */ /* 0x040fe200000e0000 */
[----:B------:R-:W-:Y:S01]  /*3ef0*/  VIADD R8, R8, 0x1 ;  /* 0x0000000108087836 */ /* 0x000fe20000000000 */
[----:B------:R-:W-:Y:S01]  /*3f00*/  R2UR UR9, R14 ;  /* 0x000000000e0972ca */ /* 0x000fe200000e0000 */
[----:B------:R-:W-:Y:S01]  /*3f10*/  ULDC.64 UR24, c[0x0][0x198] ;  /* 0x0000660000187ab9 */ /* 0x000fe20000000a00 */
[----:B------:R-:W-:Y:S01]  /*3f20*/  R2UR UR8, R10 ;  /* 0x000000000a0872ca */ /* 0x000fe200000e0000 */
[----:B------:R-:W-:Y:S01]  /*3f30*/  @UP0 ULDC.64 UR10, c[0x0][0x390] ;  /* 0x0000e400000a0ab9 */ /* 0x000fe20000000a00 */
[----:B------:R-:W1:Y:S01]  /*3f40*/  LDC.64 R18, c[0x0][0x3d8] ;  /* 0x0000f600ff127b82 */ /* 0x000e620000000a00 */
[----:B------:R-:W-:Y:S01]  /*3f50*/  R2UR UR16, R7 ;  /* 0x00000000071072ca */ /* 0x000fe200000e0000 */
[----:B------:R-:W-:Y:S01]  /*3f60*/  ULDC.64 UR14, c[0x0][0x3b0] ;  /* 0x0000ec00000e7ab9 */ /* 0x000fe20000000a00 */
[----:B------:R-:W-:Y:S01]  /*3f70*/  R2UR UR12, R15 ;  /* 0x000000000f0c72ca */ /* 0x000fe200000e0000 */
[----:B------:R-:W-:Y:S01]  /*3f80*/  ULDC.64 UR22, c[0x0][0x3d0] ;  /* 0x0000f40000167ab9 */ /* 0x000fe20000000a00 */
[----:B------:R-:W-:Y:S01]  /*3f90*/  R2UR UR13, R6 ;  /* 0x00000000060d72ca */ /* 0x000fe200000e0000 */
[----:B------:R-:W-:Y:S01]  /*3fa0*/  UIADD3 UR17, UR17, 0x38000, URZ ;  /* 0x0003800011117890 */ /* 0x000fe2000fffe03f */
[----:B------:R-:W-:Y:S01]  /*3fb0*/  ISETP.GT.AND P5, PT, R0, 0x1, PT ;  /* 0x000000010000780c */ /* 0x000fe20003fa4270 */
[----:B------:R-:W2:Y:S01]  /*3fc0*/  LDC R21, c[0x0][0x3c8] ;  /* 0x0000f200ff157b82 */ /* 0x000ea20000000800 */
[----:B0-----:R-:W-:Y:S01]  /*3fd0*/  ISETP.NE.AND P2, PT, R12, 0x1, PT ;  /* 0x000000010c00780c */ /* 0x001fe20003f45270 */
[----:B------:R-:W-:Y:S01]  /*3fe0*/  USHF.L.U32 UR18, UR18, 0x6, URZ ;  /* 0x0000000612127899 */ /* 0x000fe2000800063f */
[----:B------:R-:W-:Y:S01]  /*3ff0*/  VIADD R7, R7, 0x1 ;  /* 0x0000000107077836 */ /* 0x000fe20000000000 */
[----:B------:R-:W-:-:S02]  /*4000*/  UIADD3 UR8, UR8, 0x1c000, URZ ;  /* 0x0001c00008087890 */ /* 0x000fc4000fffe03f */
[----:B------:R-:W-:Y:S02]  /*4010*/  ULEA UR16, UR16, UR9, 0xd ;  /* 0x0000000910107291 */ /* 0x000fe4000f8e683f */
[----:B------:R-:W-:Y:S01]  /*4020*/  ISETP.NE.AND P4, PT, R7, 0xe, PT ;  /* 0x0000000e0700780c */ /* 0x000fe20003f85270 */
[----:B------:R-:W-:Y:S01]  /*4030*/  UMOV UR26, 0x30000 ;  /* 0x00030000001a7882 */ /* 0x000fe20000000000 */
[----:B------:R-:W-:Y:S01]  /*4040*/  UMOV UR28, 0x0 ;  /* 0x00000000001c7882 */ /* 0x000fe20000000000 */
[----:B------:R-:W-:Y:S01]  /*4050*/  UMOV UR29, 0x10000000 ;  /* 0x10000000001d7882 */ /* 0x000fe20000000000 */
[----:B------:R-:W-:Y:S01]  /*4060*/  UMOV UR9, UR17 ;  /* 0x0000001100097c82 */ /* 0x000fe20008000000 */
[----:B------:R-:W-:Y:S01]  /*4070*/  SEL R14, RZ, 0x1, P4 ;  /* 0x00000001ff0e7807 */ /* 0x000fe20002000000 */
[----:B------:R-:W-:Y:S01]  /*4080*/  @P2 IMAD.U32 R22, RZ, RZ, UR4 ;  /* 0x00000004ff162e24 */ /* 0x000fe2000f8e00ff */
[----:B------:R-:W-:Y:S01]  /*4090*/  UIADD3 UR4, UP1, UR24, 0xf0, URZ ;  /* 0x000000f018047890 */ /* 0x000fe2000ff3e03f */
[----:B-1----:R-:W-:Y:S01]  /*40a0*/  IMAD R10, R15, R16, R18 ;  /* 0x000000100f0a7224 */ /* 0x002fe200078e0212 */
[----:B------:R-:W-:Y:S01]  /*40b0*/  UIADD3 UR24, UP2, UR24, 0x1f0, URZ ;  /* 0x000001f018187890 */ /* 0x000fe2000ff5e03f */
[----:B------:R-:W-:Y:S01]  /*40c0*/  IMAD R17, R6, R17, R19 ;  /* 0x0000001106117224 */ /* 0x000fe200078e0213 */
[----:B------:R-:W-:-:S02]  /*40d0*/  @P2 R2UR UR5, R22 ;  /* 0x00000000160522ca */ /* 0x000fc400000e0000 */
[----:B------:R-:W-:Y:S02]  /*40e0*/  ISETP.NE.AND P2, PT, R8, R13, PT ;  /* 0x0000000d0800720c */ /* 0x000fe40003f45270 */
[----:B------:R-:W-:Y:S02]  /*40f0*/  PRMT R10, R10, 0x40, R17 ;  /* 0x000000400a0a7816 */ /* 0x000fe40000000011 */
[----:B------:R-:W-:Y:S02]  /*4100*/  LOP3.LUT R5, R5, R14, RZ, 0x3c, !PT ;  /* 0x0000000e05057212 */ /* 0x000fe400078e3cff */
[----:B------:R-:W-:Y:S02]  /*4110*/  SEL R8, R8, RZ, P2 ;  /* 0x000000ff08087207 */ /* 0x000fe40001000000 */
[----:B------:R-:W-:-:S03]  /*4120*/  SEL R7, R7, RZ, P4 ;  /* 0x000000ff07077207 */ /* 0x000fc60002000000 */
[----:B------:R-:W-:Y:S02]  /*4130*/  UIADD3 UR6, -UR5, URZ, URZ ;  /* 0x0000003f05067290 */ /* 0x000fe4000fffe13f */
[----:B------:R-:W-:-:S04]  /*4140*/  UMOV UR21, UR5 ;  /* 0x0000000500157c82 */ /* 0x000fc80008000000 */
[----:B------:R-:W-:Y:S01]  /*4150*/  IMAD R12, R12, UR6, R23 ;  /* 0x000000060c0c7c24 */ /* 0x000fe2000f8e0217 */
[----:B------:R-:W-:-:S03]  /*4160*/  UIMAD.WIDE.U32 UR6, UR5, UR10, URZ ;  /* 0x0000000a050672a5 */ /* 0x000fc6000f8e003f */
[----:B------:R-:W-:Y:S01]  /*4170*/  UMOV UR10, UR18 ;  /* 0x00000012000a7c82 */ /* 0x000fe20008000000 */
[----:B------:R-:W-:Y:S01]  /*4180*/  @UP0 USHF.R.U32.HI UR21, URZ, UR11, UR7 ;  /* 0x0000000b3f150299 */ /* 0x000fe20008011607 */
[----:B------:R-:W-:Y:S01]  /*4190*/  R2UR UR19, R12 ;  /* 0x000000000c1372ca */ /* 0x000fe200000e0000 */
[----:B------:R-:W-:Y:S01]  /*41a0*/  VIADD R12, R15, 0x1 ;  /* 0x000000010f0c7836 */ /* 0x000fe20000000000 */
[----:B------:R-:W-:Y:S01]  /*41b0*/  R2UR UR7, R10 ;  /* 0x000000000a0772ca */ /* 0x000fe200000e0000 */
[----:B------:R-:W-:Y:S01]  /*41c0*/  @P2 IMAD.MOV R12, RZ, RZ, R15 ;  /* 0x000000ffff0c2224 */ /* 0x000fe200078e020f */
[----:B------:R-:W-:Y:S01]  /*41d0*/  UIADD3 UR6, -UR21, URZ, URZ ;  /* 0x0000003f15067290 */ /* 0x000fe2000fffe13f */
[----:B------:R-:W-:Y:S01]  /*41e0*/  R2UR UR11, R9 ;  /* 0x00000000090b72ca */ /* 0x000fe200000e0000 */
[----:B------:R-:W-:Y:S02]  /*41f0*/  VIADD R10, R6, 0x1 ;  /* 0x00000001060a7836 */ /* 0x000fe40000000000 */
[----:B------:R-:W-:Y:S01]  /*4200*/  UIMAD UR20, UR20, UR6, UR5 ;  /* 0x00000006141472a4 */ /* 0x000fe2000f8e0205 */
[----:B--2---:R-:W-:Y:S01]  /*4210*/  ISETP.NE.AND P3, PT, R12, R21, PT ;  /* 0x000000150c00720c */ /* 0x004fe20003f65270 */
[----:B------:R-:W-:-:S02]  /*4220*/  UIADD3.X UR5, URZ, UR25, URZ, UP1, !UPT ;  /* 0x000000193f057290 */ /* 0x000fc40008ffe43f */
[----:B------:R-:W-:Y:S01]  /*4230*/  UIMAD UR20, UR20, UR15, UR23 ;  /* 0x0000000f141472a4 */ /* 0x000fe2000f8e0217 */
[----:B------:R-:W-:Y:S01]  /*4240*/  SEL R15, R12, RZ, P3 ;  /* 0x000000ff0c0f7207 */ /* 0x000fe20001800000 */
[----:B------:R-:W-:Y:S02]  /*4250*/  UIMAD UR19, UR19, UR14, UR22 ;  /* 0x0000000e131372a4 */ /* 0x000fe4000f8e0216 */
[----:B------:R-:W-:Y:S02]  /*4260*/  UPRMT UR6, UR7, 0x5410, URZ ;  /* 0x0000541007067896 */ /* 0x000fe4000800003f */
[----:B------:R-:W-:-:S04]  /*4270*/  UIADD3.X UR25, URZ, UR25, URZ, UP2, !UPT ;  /* 0x000000193f197290 */ /* 0x000fc800097fe43f */
[----:B------:R-:W-:-:S03]  /*4280*/  @P3 IMAD.MOV R10, RZ, RZ, R6 ;  /* 0x000000ffff0a3224 */ /* 0x000fc600078e0206 */
[----:B------:R0:W-:Y:S01]  /*4290*/  UTMALDG.4D.IM2COL [UR16], [UR4], UR6 ;  /* 0x00000010040073b4 */ /* 0x0001e20008058006 */
[----:B------:R-:W-:Y:S01]  /*42a0*/  IMAD.MOV.U32 R6, RZ, RZ, R10 ;  /* 0x000000ffff067224 */ /* 0x000fe200078e000a */
[----:B------:R0:W-:Y:S02]  /*42b0*/  UTMALDG.4D.MULTICAST [UR8], [UR24], UR26, desc[UR28] ;  /* 0x00001c08180073b4 */ /* 0x0001e4000801981a */
[----:B0-----:R-:W-:Y:S05]  /*42c0*/  @P5 BRA `(.L_x_94) ;  /* 0xfffffff800985947 */ /* 0x001fea000383ffff */
.L_x_90:
[----:B------:R-:W-:Y:S05]  /*42d0*/  BSYNC B0 ;  /* 0x0000000000007941 */ /* 0x000fea0003800000 */
.L_x_89:
[----:B------:R-:W-:Y:S01]  /*42e0*/  ISETP.GE.U32.AND P0, PT, R11, 0xe, PT ;  /* 0x0000000e0b00780c */ /* 0x000fe20003f06070 */
[----:B------:R-:W-:-:S12]  /*42f0*/  IMAD.MOV.U32 R5, RZ, RZ, 0x1 ;  /* 0x00000001ff057424 */ /* 0x000fd800078e00ff */
[----:B------:R-:W-:Y:S05]  /*4300*/  @!P0 BRA `(.L_x_95) ;  /* 0x00000000001c8947 */ /* 0x000fea0003800000 */
[----:B---3-5:R-:W-:-:S05]  /*4310*/  SHF.R.U32.HI R2, RZ, 0x1, R11 ;  /* 0x00000001ff027819 */ /* 0x028fca000001160b */
[----:B------:R-:W-:-:S05]  /*4320*/  IMAD.WIDE.U32 R2, R2, -0x6db6db6d, RZ ;  /* 0x9249249302027825 */ /* 0x000fca00078e00ff */
[----:B------:R-:W-:-:S04]  /*4330*/  SHF.R.U32.HI R0, RZ, 0x2, R3 ;  /* 0x00000002ff007819 */ /* 0x000fc80000011603 */
[----:B------:R-:W-:-:S04]  /*4340*/  LOP3.LUT R0, R0, 0x1, RZ, 0xc0, !PT ;  /* 0x0000000100007812 */ /* 0x000fc800078ec0ff */
[----:B------:R-:W-:-:S04]  /*4350*/  ISETP.NE.U32.AND P0, PT, R0, 0x1, PT ;  /* 0x000000010000780c */ /* 0x000fc80003f05070 */
[----:B------:R-:W-:-:S04]  /*4360*/  ISETP.NE.U32.AND.EX P0, PT, RZ, RZ, PT, P0 ;  /* 0x000000ffff00720c */ /* 0x000fc80003f05100 */
[----:B------:R-:W-:-:S09]  /*4370*/  SEL R5, RZ, 0x1, !P0 ;  /* 0x00000001ff057807 */ /* 0x000fd20004000000 */
.L_x_95:
[----:B------:R-:W-:Y:S05]  /*4380*/  WARPSYNC.ALL ;  /* 0x0000000000007948 */ /* 0x000fea0003800000 */
[----:B------:R-:W-:-:S13]  /*4390*/  ELECT P0, URZ, PT ;  /* 0x00000000003f782f */ /* 0x000fda0003800000 */
[----:B------:R-:W-:Y:S05]  /*43a0*/  @!P0 EXIT ;  /* 0x000000000000894d */ /* 0x000fea0003800000 */
[----:B------:R-:W-:-:S04]  /*43b0*/  LOP3.LUT R4, R4, 0x2, RZ, 0xfc, !PT ;  /* 0x0000000204047812 */ /* 0x000fc800078efcff */
[----:B------:R-:W-:-:S13]  /*43c0*/  ISETP.NE.AND P0, PT, R4, 0x3, PT ;  /* 0x000000030400780c */ /* 0x000fda0003f05270 */
[----:B------:R-:W-:Y:S05]  /*43d0*/  @!P0 BRA `(.L_x_96) ;  /* 0x0000000000048947 */ /* 0x000fea0003800000 */
[----:B------:R-:W-:Y:S01]  /*43e0*/  BPT.TRAP 0x1 ;  /* 0x000000040000795c */ /* 0x000fe20000300000 */
.L_x_96:
[----:B------:R-:W0:Y:S01]  /*43f0*/  S2R R7, SR_CgaCtaId ;  /* 0x0000000000077919 */ /* 0x000e220000008800 */
[----:B---3-5:R-:W-:Y:S02]  /*4400*/  SHF.R.U32.HI R2, RZ, 0x1, R11 ;  /* 0x00000001ff027819 */ /* 0x028fe4000001160b */
[----:B------:R-:W-:-:S03]  /*4410*/  MOV R0, 0x400 ;  /* 0x0000040000007802 */ /* 0x000fc60000000f00 */
[----:B------:R-:W-:-:S05]  /*4420*/  IMAD.WIDE.U32 R2, R2, -0x6db6db6d, RZ ;  /* 0x9249249302027825 */ /* 0x000fca00078e00ff */
[----:B------:R-:W-:Y:S02]  /*4430*/  SHF.R.U32.HI R2, RZ, 0x2, R3 ;  /* 0x00000002ff027819 */ /* 0x000fe40000011603 */
[----:B------:R-:W-:-:S03]  /*4440*/  SHF.L.U32 R3, R5, 0x1f, RZ ;  /* 0x0000001f05037819 */ /* 0x000fc600000006ff */
[----:B------:R-:W-:Y:S01]  /*4450*/  IMAD R11, R2, -0xe, R11 ;  /* 0xfffffff2020b7824 */ /* 0x000fe200078e020b */
[----:B0-----:R-:W-:-:S05]  /*4460*/  LEA R0, R7, R0, 0x18 ;  /* 0x0000000007007211 */ /* 0x001fca00078ec0ff */
[----:B------:R-:W-:-:S04]  /*4470*/  VIADD R0, R0, 0x38070 ;  /* 0x0003807000007836 */ /* 0x000fc80000000000 */
[----:B------:R-:W-:-:S07]  /*4480*/  IMAD R2, R11, 0x8, R0 ;  /* 0x000000080b027824 */ /* 0x000fce00078e0200 */
.L_x_97:
[----:B0-----:R0:W1:Y:S02]  /*4490*/  SYNCS.PHASECHK.TRANS64.TRYWAIT P0, [R2+URZ], R3 ;  /* 0x00000003020075a7 */ /* 0x001064000800017f */
[----:B-1----:R-:W-:Y:S05]  /*44a0*/  @!P0 NANOSLEEP.SYNCS 0x989680 ;  /* 0x009896800000895d */ /* 0x002fea0003900000 */
[----:B------:R-:W1:Y:S02]  /*44b0*/  @!P0 SYNCS.PHASECHK.TRANS64 P0, [R2+URZ], R3 ;  /* 0x00000003020085a7 */ /* 0x000e64000800007f */
[----:B-1----:R-:W-:Y:S05]  /*44c0*/  @!P0 BRA `(.L_x_97) ;  /* 0xfffffffc00f08947 */ /* 0x002fea000383ffff */
[----:B------:R-:W-:-:S05]  /*44d0*/  VIADD R11, R11, 0x1 ;  /* 0x000000010b0b7836 */ /* 0x000fca0000000000 */
[----:B------:R-:W-:-:S04]  /*44e0*/  ISETP.NE.AND P0, PT, R11, 0xe, PT ;  /* 0x0000000e0b00780c */ /* 0x000fc80003f05270 */
[----:B0-----:R-:W-:Y:S02]  /*44f0*/  SEL R2, RZ, 0x1, P0 ;  /* 0x00000001ff027807 */ /* 0x001fe40000000000 */
[----:B------:R-:W-:Y:S02]  /*4500*/  SEL R11, R11, RZ, P0 ;  /* 0x000000ff0b0b7207 */ /* 0x000fe40000000000 */
[----:B------:R-:W-:-:S03]  /*4510*/  LOP3.LUT R5, R5, R2, RZ, 0x3c, !PT ;  /* 0x0000000205057212 */ /* 0x000fc600078e3cff */
[----:B------:R-:W-:Y:S01]  /*4520*/  IMAD R2, R11, 0x8, R0 ;  /* 0x000000080b027824 */ /* 0x000fe200078e0200 */
[----:B------:R-:W-:-:S07]  /*4530*/  SHF.L.U32 R3, R5, 0x1f, RZ ;  /* 0x0000001f05037819 */ /* 0x000fce00000006ff */
.L_x_98:
        /* <DEDUP_REMOVED lines=11> */
.L_x_99:
        /* <DEDUP_REMOVED lines=11> */
.L_x_100:
        /* <DEDUP_REMOVED lines=11> */
.L_x_101:
        /* <DEDUP_REMOVED lines=11> */
.L_x_102:
        /* <DEDUP_REMOVED lines=11> */
.L_x_103:
        /* <DEDUP_REMOVED lines=11> */
.L_x_104:
        /* <DEDUP_REMOVED lines=11> */
.L_x_105:
        /* <DEDUP_REMOVED lines=11> */
.L_x_106:
        /* <DEDUP_REMOVED lines=11> */
.L_x_107:
        /* <DEDUP_REMOVED lines=11> */
.L_x_108:
        /* <DEDUP_REMOVED lines=11> */
.L_x_109:
        /* <DEDUP_REMOVED lines=11> */
.L_x_110:
[----:B0-----:R0:W1:Y:S02]  /*4d80*/  SYNCS.PHASECHK.TRANS64.TRYWAIT P0, [R11+URZ], R0 ;  /* 0x000000000b0075a7 */ /* 0x001064000800017f */
[----:B-1----:R-:W-:Y:S05]  /*4d90*/  @!P0 NANOSLEEP.SYNCS 0x989680 ;  /* 0x009896800000895d */ /* 0x002fea0003900000 */
[----:B------:R-:W1:Y:S02]  /*4da0*/  @!P0 SYNCS.PHASECHK.TRANS64 P0, [R11+URZ], R0 ;  /* 0x000000000b0085a7 */ /* 0x000e64000800007f */
[----:B-1----:R-:W-:Y:S05]  /*4db0*/  @P0 EXIT ;  /* 0x000000000000094d */ /* 0x002fea0003800000 */
[----:B------:R-:W-:Y:S05]  /*4dc0*/  BRA `(.L_x_110) ;  /* 0xfffffffc00ec7947 */ /* 0x000fea000383ffff */
.L_x_111:
[----:B------:R-:W-:-:S00]  /*4dd0*/  BRA `(.L_x_111) ;  /* 0xfffffffc00fc7947 */ /* 0x000fc0000383ffff */
[----:B------:R-:W-:-:S00]  /*4de0*/  NOP ;  /* 0x0000000000007918 */ /* 0x000fc00000000000 */
        /* <DEDUP_REMOVED lines=9> */
.L_x_112:


//--------------------- .nv.shared._ZN7cutlass13device_kernelINS_4conv6kernel13ConvUniversalINS1_16ConvProblemShapeILNS1_8OperatorE0ELi2EEENS1_10collective14CollectiveConvINS1_46MainloopSm90TmaGmmaWarpSpecializedImplicitGemmILS5_0ELi14ELi2EN4cute5tupleIJNSA_1CILi2EEENSC_ILi1EEESE_EEENS1_36KernelImplicitTmaWarpSpecializedSm90ELi1EEENSB_IJNSC_ILi64EEESI_NSB_IJSI_EEEEEENS_6half_tESL_NSA_8TiledMMAINSA_8MMA_AtomIJNSA_4SM904GMMA25MMA_64x64x16_F32F16F16_SSILNSP_5MajorE0ELSR_0ELNSP_7ScaleInE1ELSS_1EEEEEENSA_6LayoutINSB_IJSE_SE_SE_EEENSB_IJNSC_ILi0EEESX_SX_EEEEENSB_IJNSA_10UnderscoreES10_S10_EEEEENS7_6detail26Sm90ImplicitGemmTileTraitsINSA_20SM90_TMA_LOAD_IM2COLENSA_14ComposedLayoutINSA_7SwizzleILi3ELi4ELi3EEENSA_18smem_ptr_flag_bitsILi16EEENSV_INSB_IJNSB_IJNSC_ILi8EEES1B_EEENSB_IJSI_SE_EEENSB_IJSE_NSC_ILi14EEEEEEEEENSB_IJNSB_IJSI_NSC_ILi512EEEEEENSB_IJSE_SX_EEENSB_IJSX_NSC_ILi4096EEEEEEEEEEEEEvEENS14_INSA_23SM90_TMA_LOAD_MULTICASTES1O_vEEEENS_8epilogue10collective6detail29Sm90TmaWarpSpecializedAdapterINS1U_15DefaultEpilogueISL_NSB_IJNSB_IJlllEEESE_SX_EEES1Z_NS1T_6thread17LinearCombinationISL_Li1EffLNS20_9ScaleType4KindE0ELNS_15FloatRoundStyleE2ESL_EENS_4gemm15EpilogueDefaultEEEEEvvEEEEvNT_6ParamsE --------------------------
	.section	.nv.shared._ZN7cutlass13device_kernelINS_4conv6kernel13ConvUniversalINS1_16ConvProblemShapeILNS1_8OperatorE0ELi2EEENS1_10collective14CollectiveConvINS1_46MainloopSm90TmaGmmaWarpSpecializedImplicitGemmILS5_0ELi14ELi2EN4cute5tupleIJNSA_1CILi2EEENSC_ILi1EEESE_EEENS1_36KernelImplicitTmaWarpSpecializedSm90ELi1EEENSB_IJNSC_ILi64EEESI_NSB_IJSI_EEEEEENS_6half_tESL_NSA_8TiledMMAINSA_8MMA_AtomIJNSA_4SM904GMMA25MMA_64x64x16_F32F16F16_SSILNSP_5MajorE0ELSR_0ELNSP_7ScaleInE1ELSS_1EEEEEENSA_6LayoutINSB_IJSE_SE_SE_EEENSB_IJNSC_ILi0EEESX_SX_EEEEENSB_IJNSA_10UnderscoreES10_S10_EEEEENS7_6detail26Sm90ImplicitGemmTileTraitsINSA_20SM90_TMA_LOAD_IM2COLENSA_14ComposedLayoutINSA_7SwizzleILi3ELi4ELi3EEENSA_18smem_ptr_flag_bitsILi16EEENSV_INSB_IJNSB_IJNSC_ILi8EEES1B_EEENSB_IJSI_SE_EEENSB_IJSE_NSC_ILi14EEEEEEEEENSB_IJNSB_IJSI_NSC_ILi512EEEEEENSB_IJSE_SX_EEENSB_IJSX_NSC_ILi4096EEEEEEEEEEEEEvEENS14_INSA_23SM90_TMA_LOAD_MULTICASTES1O_vEEEENS_8epilogue10collective6detail29Sm90TmaWarpSpecializedAdapterINS1U_15DefaultEpilogueISL_NSB_IJNSB_IJlllEEESE_SX_EEES1Z_NS1T_6thread17LinearCombinationISL_Li1EffLNS20_9ScaleType4KindE0ELNS_15FloatRoundStyleE2ESL_EENS_4gemm15EpilogueDefaultEEEEEvvEEEEvNT_6ParamsE,"aw",@nobits
	.sectionflags	@""
	.align	16
	.zero		1024


//--------------------- .nv.shared.reserved.0     --------------------------
	.section	.nv.shared.reserved.0,"aw",@nobits
	.weak		__nv_reservedSMEM_offset_0_alias
	.size		__nv_reservedSMEM_offset_0_alias, 0, 0
	.other		__nv_reservedSMEM_offset_0_alias,@"STO_CUDA_RESERVED_SHARED STV_DEFAULT"
__nv_reservedSMEM_offset_0_alias:
	.zero		0


//--------------------- .nv.global                --------------------------
	.section	.nv.global,"aw",@nobits
.nv.global:
	.type		_ZN39_INTERNAL_4e40436c_4_k_cu_e23260bd_30114cute1_E,@object
	.size		_ZN39_INTERNAL_4e40436c_4_k_cu_e23260bd_30114cute1_E,(_ZN39_INTERNAL_4e40436c_4_k_cu_e23260bd_30114cuda3std3__45__cpo6cbeginE - _ZN39_INTERNAL_4e40436c_4_k_cu_e23260bd_30114cute1_E)
_ZN39_INTERNAL_4e40436c_4_k_cu_e23260bd_30114cute1_E:
	.zero		1
	.type		_ZN39_INTERNAL_4e40436c_4_k_cu_e23260bd_30114cuda3std3__45__cpo6cbeginE,@object
	.size		_ZN39_INTERNAL_4e40436c_4_k_cu_e23260bd_30114cuda3std3__45__cpo6cbeginE,(_ZN39_INTERNAL_4e40436c_4_k_cu_e23260bd_30114cuda3std3__48in_placeE - _ZN39_INTERNAL_4e40436c_4_k_cu_e23260bd_30114cuda3std3__45__cpo6cbeginE)
_ZN39_INTERNAL_4e40436c_4_k_cu_e23260bd_30114cuda3std3__45__cpo6cbeginE:
	.zero		1
	.type		_ZN39_INTERNAL_4e40436c_4_k_cu_e23260bd_30114cuda3std3__48in_placeE,@object
	.size		_ZN39_INTERNAL_4e40436c_4_k_cu_e23260bd_30114cuda3std3__48in_placeE,(_ZN39_INTERNAL_4e40436c_4_k_cu_e23260bd_30114cuda3std6ranges3__45__cpo9iter_moveE - _ZN39_INTERNAL_4e40436c_4_k_cu_e23260bd_30114cuda3std3__48in_placeE)
_ZN39_INTERNAL_4e40436c_4_k_cu_e23260bd_30114cuda3std3__48in_placeE:
	.zero		1
	.type		_ZN39_INTERNAL_4e40436c_4_k_cu_e23260bd_30114cuda3std6ranges3__45__cpo9iter_moveE,@object
	.size		_ZN39_INTERNAL_4e40436c_4_k_cu_e23260bd_30114cuda3std6ranges3__45__cpo9iter_moveE,(_ZN39_INTERNAL_4e40436c_4_k_cu_e23260bd_30114cuda3std3__45__cpo5beginE - _ZN39_INTERNAL_4e40436c_4_k_cu_e23260bd_30114cuda3std6ranges3__45__cpo9iter_moveE)
_ZN39_INTERNAL_4e40436c_4_k_cu_e23260bd_30114cuda3std6ranges3__45__cpo9iter_moveE:
	.zero		1
	.type		_ZN39_INTERNAL_4e40436c_4_k_cu_e23260bd_30114cuda3std3__45__cpo5beginE,@object
	.size		_ZN39_INTERNAL_4e40436c_4_k_cu_e23260bd_30114cuda3std3__45__cpo5beginE,(_ZN39_INTERNAL_4e40436c_4_k_cu_e23260bd_30114cuda3std3__441_GLOBAL__N__4e40436c_4_k_cu_e23260bd_30116ignoreE - _ZN39_INTERNAL_4e40436c_4_k_cu_e23260bd_30114cuda3std3__45__cpo5beginE)
_ZN39_INTERNAL_4e40436c_4_k_cu_e23260bd_30114cuda3std3__45__cpo5beginE:
	.zero		1
	.type		_ZN39_INTERNAL_4e40436c_4_k_cu_e23260bd_30114cuda3std3__441_GLOBAL__N__4e40436c_4_k_cu_e23260bd_30116ignoreE,@object
	.size		_ZN39_INTERNAL_4e40436c_4_k_cu_e23260bd_30114cuda3std3__441_GLOBAL__N__4e40436c_4_k_cu_e23260bd_30116ignoreE,(_ZN39_INTERNAL_4e40436c_4_k_cu_e23260bd_30114cute7productE - _ZN39_INTERNAL_4e40436c_4_k_cu_e23260bd_30114cuda3std3__441_GLOBAL__N__4e40436c_4_k_cu_e23260bd_30116ignoreE)
_ZN39_INTERNAL_4e40436c_4_k_cu_e23260bd_30114cuda3std3__441_GLOBAL__N__4e40436c_4_k_cu_e23260bd_30116ignoreE:
	.zero		1
	.type		_ZN39_INTERNAL_4e40436c_4_k_cu_e23260bd_30114cute7productE,@object
	.size		_ZN39_INTERNAL_4e40436c_4_k_cu_e23260bd_30114cute7productE,(_ZN39_INTERNAL_4e40436c_4_k_cu_e23260bd_30114cuda3std3__45__cpo3endE - _ZN39_INTERNAL_4e40436c_4_k_cu_e23260bd_30114cute7productE)
_ZN39_INTERNAL_4e40436c_4_k_cu_e23260bd_30114cute7productE:
	.zero		1
	.type		_ZN39_INTERNAL_4e40436c_4_k_cu_e23260bd_30114cuda3std3__45__cpo3endE,@object
	.size		_ZN39_INTERNAL_4e40436c_4_k_cu_e23260bd_30114cuda3std3__45__cpo3endE,(_ZN39_INTERNAL_4e40436c_4_k_cu_e23260bd_30114cuda3std3__419piecewise_constructE - _ZN39_INTERNAL_4e40436c_4_k_cu_e23260bd_30114cuda3std3__45__cpo3endE)
_ZN39_INTERNAL_4e40436c_4_k_cu_e23260bd_30114cuda3std3__45__cpo3endE:
	.zero		1
	.type		_ZN39_INTERNAL_4e40436c_4_k_cu_e23260bd_30114cuda3std3__419piecewise_constructE,@object
	.size		_ZN39_INTERNAL_4e40436c_4_k_cu_e23260bd_30114cuda3std3__419piecewise_constructE,(_ZN39_INTERNAL_4e40436c_4_k_cu_e23260bd_30114cuda3std3__45__cpo4cendE - _ZN39_INTERNAL_4e40436c_4_k_cu_e23260bd_30114cuda3std3__419piecewise_constructE)
_ZN39_INTERNAL_4e40436c_4_k_cu_e23260bd_30114cuda3std3__419piecewise_constructE:
	.zero		1
	.type		_ZN39_INTERNAL_4e40436c_4_k_cu_e23260bd_30114cuda3std3__45__cpo4cendE,@object
	.size		_ZN39_INTERNAL_4e40436c_4_k_cu_e23260bd_30114cuda3std3__45__cpo4cendE,(_ZN39_INTERNAL_4e40436c_4_k_cu_e23260bd_30114cuda3std6ranges3__45__cpo4swapE - _ZN39_INTERNAL_4e40436c_4_k_cu_e23260bd_30114cuda3std3__45__cpo4cendE)
_ZN39_INTERNAL_4e40436c_4_k_cu_e23260bd_30114cuda3std3__45__cpo4cendE:
	.zero		1
	.type		_ZN39_INTERNAL_4e40436c_4_k_cu_e23260bd_30114cuda3std6ranges3__45__cpo4swapE,@object
	.size		_ZN39_INTERNAL_4e40436c_4_k_cu_e23260bd_30114cuda3std6ranges3__45__cpo4swapE,(.L_7 - _ZN39_INTERNAL_4e40436c_4_k_cu_e23260bd_30114cuda3std6ranges3__45__cpo4swapE)
_ZN39_INTERNAL_4e40436c_4_k_cu_e23260bd_30114cuda3std6ranges3__45__cpo4swapE:
	.zero		1
.L_7:


//--------------------- .nv.constant0._ZN7cutlass13device_kernelINS_4conv6kernel13ConvUniversalINS1_16ConvProblemShapeILNS1_8OperatorE0ELi2EEENS1_10collective14CollectiveConvINS1_46MainloopSm90TmaGmmaWarpSpecializedImplicitGemmILS5_0ELi14ELi2EN4cute5tupleIJNSA_1CILi2EEENSC_ILi1EEESE_EEENS1_36KernelImplicitTmaWarpSpecializedSm90ELi1EEENSB_IJNSC_ILi64EEESI_NSB_IJSI_EEEEEENS_6half_tESL_NSA_8TiledMMAINSA_8MMA_AtomIJNSA_4SM904GMMA25MMA_64x64x16_F32F16F16_SSILNSP_5MajorE0ELSR_0ELNSP_7ScaleInE1ELSS_1EEEEEENSA_6LayoutINSB_IJSE_SE_SE_EEENSB_IJNSC_ILi0EEESX_SX_EEEEENSB_IJNSA_10UnderscoreES10_S10_EEEEENS7_6detail26Sm90ImplicitGemmTileTraitsINSA_20SM90_TMA_LOAD_IM2COLENSA_14ComposedLayoutINSA_7SwizzleILi3ELi4ELi3EEENSA_18smem_ptr_flag_bitsILi16EEENSV_INSB_IJNSB_IJNSC_ILi8EEES1B_EEENSB_IJSI_SE_EEENSB_IJSE_NSC_ILi14EEEEEEEEENSB_IJNSB_IJSI_NSC_ILi512EEEEEENSB_IJSE_SX_EEENSB_IJSX_NSC_ILi4096EEEEEEEEEEEEEvEENS14_INSA_23SM90_TMA_LOAD_MULTICASTES1O_vEEEENS_8epilogue10collective6detail29Sm90TmaWarpSpecializedAdapterINS1U_15DefaultEpilogueISL_NSB_IJNSB_IJlllEEESE_SX_EEES1Z_NS1T_6thread17LinearCombinationISL_Li1EffLNS20_9ScaleType4KindE0ELNS_15FloatRoundStyleE2ESL_EENS_4gemm15EpilogueDefaultEEEEEvvEEEEvNT_6ParamsE --------------------------
	.section	.nv.constant0._ZN7cutlass13device_kernelINS_4conv6kernel13ConvUniversalINS1_16ConvProblemShapeILNS1_8OperatorE0ELi2EEENS1_10collective14CollectiveConvINS1_46MainloopSm90TmaGmmaWarpSpecializedImplicitGemmILS5_0ELi14ELi2EN4cute5tupleIJNSA_1CILi2EEENSC_ILi1EEESE_EEENS1_36KernelImplicitTmaWarpSpecializedSm90ELi1EEENSB_IJNSC_ILi64EEESI_NSB_IJSI_EEEEEENS_6half_tESL_NSA_8TiledMMAINSA_8MMA_AtomIJNSA_4SM904GMMA25MMA_64x64x16_F32F16F16_SSILNSP_5MajorE0ELSR_0ELNSP_7ScaleInE1ELSS_1EEEEEENSA_6LayoutINSB_IJSE_SE_SE_EEENSB_IJNSC_ILi0EEESX_SX_EEEEENSB_IJNSA_10UnderscoreES10_S10_EEEEENS7_6detail26Sm90ImplicitGemmTileTraitsINSA_20SM90_TMA_LOAD_IM2COLENSA_14ComposedLayoutINSA_7SwizzleILi3ELi4ELi3EEENSA_18smem_ptr_flag_bitsILi16EEENSV_INSB_IJNSB_IJNSC_ILi8EEES1B_EEENSB_IJSI_SE_EEENSB_IJSE_NSC_ILi14EEEEEEEEENSB_IJNSB_IJSI_NSC_ILi512EEEEEENSB_IJSE_SX_EEENSB_IJSX_NSC_ILi4096EEEEEEEEEEEEEvEENS14_INSA_23SM90_TMA_LOAD_MULTICASTES1O_vEEEENS_8epilogue10collective6detail29Sm90TmaWarpSpecializedAdapterINS1U_15DefaultEpilogueISL_NSB_IJNSB_IJlllEEESE_SX_EEES1Z_NS1T_6thread17LinearCombinationISL_Li1EffLNS20_9ScaleType4KindE0ELNS_15FloatRoundStyleE2ESL_EENS_4gemm15EpilogueDefaultEEEEEvvEEEEvNT_6ParamsE,"a",@progbits
	.sectionflags	@""
	.align	4
.nv.constant0._ZN7cutlass13device_kernelINS_4conv6kernel13ConvUniversalINS1_16ConvProblemShapeILNS1_8OperatorE0ELi2EEENS1_10collective14CollectiveConvINS1_46MainloopSm90TmaGmmaWarpSpecializedImplicitGemmILS5_0ELi14ELi2EN4cute5tupleIJNSA_1CILi2EEENSC_ILi1EEESE_EEENS1_36KernelImplicitTmaWarpSpecializedSm90ELi1EEENSB_IJNSC_ILi64EEESI_NSB_IJSI_EEEEEENS_6half_tESL_NSA_8TiledMMAINSA_8MMA_AtomIJNSA_4SM904GMMA25MMA_64x64x16_F32F16F16_SSILNSP_5MajorE0ELSR_0ELNSP_7ScaleInE1ELSS_1EEEEEENSA_6LayoutINSB_IJSE_SE_SE_EEENSB_IJNSC_ILi0EEESX_SX_EEEEENSB_IJNSA_10UnderscoreES10_S10_EEEEENS7_6detail26Sm90ImplicitGemmTileTraitsINSA_20SM90_TMA_LOAD_IM2COLENSA_14ComposedLayoutINSA_7SwizzleILi3ELi4ELi3EEENSA_18smem_ptr_flag_bitsILi16EEENSV_INSB_IJNSB_IJNSC_ILi8EEES1B_EEENSB_IJSI_SE_EEENSB_IJSE_NSC_ILi14EEEEEEEEENSB_IJNSB_IJSI_NSC_ILi512EEEEEENSB_IJSE_SX_EEENSB_IJSX_NSC_ILi4096EEEEEEEEEEEEEvEENS14_INSA_23SM90_TMA_LOAD_MULTICASTES1O_vEEEENS_8epilogue10collective6detail29Sm90TmaWarpSpecializedAdapterINS1U_15DefaultEpilogueISL_NSB_IJNSB_IJlllEEESE_SX_EEES1Z_NS1T_6thread17LinearCombinationISL_Li1EffLNS20_9ScaleType4KindE0ELNS_15FloatRoundStyleE2ESL_EENS_4gemm15EpilogueDefaultEEEEEvvEEEEvNT_6ParamsE:
	.zero		1536


//--------------------- SYMBOLS --------------------------

	.type		.nv.reservedSmem.offset0,@object
	.size		.nv.reservedSmem.offset0,0x4
